// auto-generated by cutlass_sweep.gemm — config: {"arch": "sm_90", "cluster_m": 1, "cluster_n": 1, "dtype": "e5m2", "stages": 0, "tile_k": 64, "tile_m": 128, "tile_n": 64}
#include "cutlass/cutlass.h"
#include "cutlass/gemm/collective/collective_builder.hpp"
#include "cutlass/gemm/device/gemm_universal_adapter.h"
#include "cutlass/gemm/kernel/gemm_universal.hpp"
#include "cutlass/epilogue/collective/collective_builder.hpp"

using ElemA = cutlass::float_e5m2_t;
using ElemB = cutlass::float_e5m2_t;
using ElemCD = cutlass::float_e5m2_t;
using Acc  = float;
using TileShape    = cute::Shape<cute::_128, cute::_64, cute::_64>;
using ClusterShape = cute::Shape<cute::_1, cute::_1, cute::_1>;

using CollectiveEpilogue = typename cutlass::epilogue::collective::CollectiveBuilder<
    cutlass::arch::Sm90, cutlass::arch::OpClassTensorOp,
    TileShape, ClusterShape,
    cutlass::epilogue::collective::EpilogueTileAuto,
    Acc, Acc,
    ElemCD, cutlass::layout::RowMajor, 128 / cutlass::sizeof_bits<ElemCD>::value,
    ElemCD, cutlass::layout::RowMajor, 128 / cutlass::sizeof_bits<ElemCD>::value,
    cutlass::epilogue::collective::EpilogueScheduleAuto
  >::CollectiveOp;

using CollectiveMainloop = typename cutlass::gemm::collective::CollectiveBuilder<
    cutlass::arch::Sm90, cutlass::arch::OpClassTensorOp,
    ElemA, cutlass::layout::RowMajor, 128 / cutlass::sizeof_bits<ElemA>::value,
    ElemB, cutlass::layout::ColumnMajor, 128 / cutlass::sizeof_bits<ElemB>::value,
    Acc,
    TileShape, ClusterShape,
    cutlass::gemm::collective::StageCountAutoCarveout<static_cast<int>(sizeof(typename CollectiveEpilogue::SharedStorage))>,
    cutlass::gemm::collective::KernelScheduleAuto
  >::CollectiveOp;

using GemmKernel = cutlass::gemm::kernel::GemmUniversal<
    cute::Shape<int,int,int,int>,
    CollectiveMainloop,
    CollectiveEpilogue
>;
using Gemm = cutlass::gemm::device::GemmUniversalAdapter<GemmKernel>;

// Force the device kernel symbol into the cubin without needing a host main.
auto* _anchor = &cutlass::device_kernel<GemmKernel>;


// ===== COMPILED SASS (sm_90a) =====

	.target	sm_90a

	.elftype	@"ET_EXEC"


//--------------------- .note.nv.tkinfo           --------------------------
	.section	.note.nv.tkinfo,"",@"SHT_NOTE"
	.sectionflags	@"SHF_NOTE_NV_TKINFO"
	.tkinfo
        /*0018*/ 	.word	0x00000002
        /*0030*/ 	.string	""
        /*0030*/ 	.string	"ptxas"
        /*0030*/ 	.string	"Cuda compilation tools, release 13.0, V13.0.88"
        /*0030*/ 	.string	"Build cuda_13.0.r13.0/compiler.36424714_0"
        /*0030*/ 	.string	"-arch sm_90a -m 64 "



//--------------------- .note.nv.cuinfo           --------------------------
	.section	.note.nv.cuinfo,"",@"SHT_NOTE"
	.sectionflags	@"SHF_NOTE_NV_CUINFO"
        /*0018*/ 	.short	0x0002
        /*001a*/ 	.short	0x005a
        /*001c*/ 	.short	0x0082
	.zero		2


//--------------------- .nv.info                  --------------------------
	.section	.nv.info,"",@"SHT_CUDA_INFO"
	.align	4


	//----- nvinfo : EIATTR_REGCOUNT
	.align		4
        /*0000*/ 	.byte	0x04, 0x2f
        /*0002*/ 	.short	(.L_12 - .L_11)
	.align		4
.L_11:
        /*0004*/ 	.word	index@(_ZN7cutlass13device_kernelINS_4gemm6kernel13GemmUniversalIN4cute5tupleIJiiiiEEENS1_10collective13CollectiveMmaINS1_37MainloopSm90TmaGmmaWarpSpecializedFP8ILi18ENS5_IJNS4_1CILi1EEESB_SB_EEENS1_35KernelTmaWarpSpecializedCooperativeEEENS5_IJNSA_ILi128EEENSA_ILi64EEESG_EEENS_12float_e5m2_tENS5_IJlSB_lEEESI_SJ_NS4_8TiledMMAINS4_8MMA_AtomIJNS4_4SM904GMMA30MMA_64x64x32_F32E5M2E5M2_SS_TNILNSN_7ScaleInE1ELSP_1EEEEEENS4_6LayoutINS5_IJNSA_ILi2EEESB_SB_EEENS5_IJSB_NSA_ILi0EEESV_EEEEENS5_IJNS4_10UnderscoreESY_SY_EEEEENS4_13SM90_TMA_LOADENS4_14ComposedLayoutINS4_7SwizzleILi2ELi4ELi3EEENS4_18smem_ptr_flag_bitsILi8EEENSS_INS5_IJNSA_ILi8EEESG_EEENS5_IJSG_SB_EEEEEEEvNS4_8identityES11_S1B_vS1C_EENS_8epilogue10collective6detail29Sm90TmaWarpSpecializedAdapterINS1F_15DefaultEpilogueISI_SJ_SJ_NS1E_6thread17LinearCombinationISI_Li1EffLNS1J_9ScaleType4KindE0ELNS_15FloatRoundStyleE2ESI_EENS1_15EpilogueDefaultEEEEEvvEEEEvNT_6ParamsE)
        /*0008*/ 	.word	0x000000a8


	//----- nvinfo : EIATTR_FRAME_SIZE
	.align		4
.L_12:
        /*000c*/ 	.byte	0x04, 0x11
        /*000e*/ 	.short	(.L_14 - .L_13)
	.align		4
.L_13:
        /*0010*/ 	.word	index@(_ZN7cutlass13device_kernelINS_4gemm6kernel13GemmUniversalIN4cute5tupleIJiiiiEEENS1_10collective13CollectiveMmaINS1_37MainloopSm90TmaGmmaWarpSpecializedFP8ILi18ENS5_IJNS4_1CILi1EEESB_SB_EEENS1_35KernelTmaWarpSpecializedCooperativeEEENS5_IJNSA_ILi128EEENSA_ILi64EEESG_EEENS_12float_e5m2_tENS5_IJlSB_lEEESI_SJ_NS4_8TiledMMAINS4_8MMA_AtomIJNS4_4SM904GMMA30MMA_64x64x32_F32E5M2E5M2_SS_TNILNSN_7ScaleInE1ELSP_1EEEEEENS4_6LayoutINS5_IJNSA_ILi2EEESB_SB_EEENS5_IJSB_NSA_ILi0EEESV_EEEEENS5_IJNS4_10UnderscoreESY_SY_EEEEENS4_13SM90_TMA_LOADENS4_14ComposedLayoutINS4_7SwizzleILi2ELi4ELi3EEENS4_18smem_ptr_flag_bitsILi8EEENSS_INS5_IJNSA_ILi8EEESG_EEENS5_IJSG_SB_EEEEEEEvNS4_8identityES11_S1B_vS1C_EENS_8epilogue10collective6detail29Sm90TmaWarpSpecializedAdapterINS1F_15DefaultEpilogueISI_SJ_SJ_NS1E_6thread17LinearCombinationISI_Li1EffLNS1J_9ScaleType4KindE0ELNS_15FloatRoundStyleE2ESI_EENS1_15EpilogueDefaultEEEEEvvEEEEvNT_6ParamsE)
        /*0014*/ 	.word	0x00000000


	//----- nvinfo : EIATTR_MIN_STACK_SIZE
	.align		4
.L_14:
        /*0018*/ 	.byte	0x04, 0x12
        /*001a*/ 	.short	(.L_16 - .L_15)
	.align		4
.L_15:
        /*001c*/ 	.word	index@(_ZN7cutlass13device_kernelINS_4gemm6kernel13GemmUniversalIN4cute5tupleIJiiiiEEENS1_10collective13CollectiveMmaINS1_37MainloopSm90TmaGmmaWarpSpecializedFP8ILi18ENS5_IJNS4_1CILi1EEESB_SB_EEENS1_35KernelTmaWarpSpecializedCooperativeEEENS5_IJNSA_ILi128EEENSA_ILi64EEESG_EEENS_12float_e5m2_tENS5_IJlSB_lEEESI_SJ_NS4_8TiledMMAINS4_8MMA_AtomIJNS4_4SM904GMMA30MMA_64x64x32_F32E5M2E5M2_SS_TNILNSN_7ScaleInE1ELSP_1EEEEEENS4_6LayoutINS5_IJNSA_ILi2EEESB_SB_EEENS5_IJSB_NSA_ILi0EEESV_EEEEENS5_IJNS4_10UnderscoreESY_SY_EEEEENS4_13SM90_TMA_LOADENS4_14ComposedLayoutINS4_7SwizzleILi2ELi4ELi3EEENS4_18smem_ptr_flag_bitsILi8EEENSS_INS5_IJNSA_ILi8EEESG_EEENS5_IJSG_SB_EEEEEEEvNS4_8identityES11_S1B_vS1C_EENS_8epilogue10collective6detail29Sm90TmaWarpSpecializedAdapterINS1F_15DefaultEpilogueISI_SJ_SJ_NS1E_6thread17LinearCombinationISI_Li1EffLNS1J_9ScaleType4KindE0ELNS_15FloatRoundStyleE2ESI_EENS1_15EpilogueDefaultEEEEEvvEEEEvNT_6ParamsE)
        /*0020*/ 	.word	0x00000000
.L_16:


//--------------------- .nv.compat                --------------------------
	.section	.nv.compat,"",@"SHT_CUDA_COMPAT_INFO"
	.align	4
        /*0000*/ 	.byte	0x02, 0x09, 0x01, 0x00, 0x02, 0x02, 0x04, 0x00, 0x02, 0x05, 0x05, 0x00, 0x03, 0x07, 0x01, 0x01
        /*0010*/ 	.byte	0x02, 0x03, 0x01, 0x00, 0x02, 0x06, 0x01, 0x00, 0x04, 0x0b, 0x08, 0x00, 0x00, 0x00, 0x00, 0x00
        /*0020*/ 	.byte	0x00, 0x00, 0x00, 0x00


//--------------------- .nv.info._ZN7cutlass13device_kernelINS_4gemm6kernel13GemmUniversalIN4cute5tupleIJiiiiEEENS1_10collective13CollectiveMmaINS1_37MainloopSm90TmaGmmaWarpSpecializedFP8ILi18ENS5_IJNS4_1CILi1EEESB_SB_EEENS1_35KernelTmaWarpSpecializedCooperativeEEENS5_IJNSA_ILi128EEENSA_ILi64EEESG_EEENS_12float_e5m2_tENS5_IJlSB_lEEESI_SJ_NS4_8TiledMMAINS4_8MMA_AtomIJNS4_4SM904GMMA30MMA_64x64x32_F32E5M2E5M2_SS_TNILNSN_7ScaleInE1ELSP_1EEEEEENS4_6LayoutINS5_IJNSA_ILi2EEESB_SB_EEENS5_IJSB_NSA_ILi0EEESV_EEEEENS5_IJNS4_10UnderscoreESY_SY_EEEEENS4_13SM90_TMA_LOADENS4_14ComposedLayoutINS4_7SwizzleILi2ELi4ELi3EEENS4_18smem_ptr_flag_bitsILi8EEENSS_INS5_IJNSA_ILi8EEESG_EEENS5_IJSG_SB_EEEEEEEvNS4_8identityES11_S1B_vS1C_EENS_8epilogue10collective6detail29Sm90TmaWarpSpecializedAdapterINS1F_15DefaultEpilogueISI_SJ_SJ_NS1E_6thread17LinearCombinationISI_Li1EffLNS1J_9ScaleType4KindE0ELNS_15FloatRoundStyleE2ESI_EENS1_15EpilogueDefaultEEEEEvvEEEEvNT_6ParamsE --------------------------
	.section	.nv.info._ZN7cutlass13device_kernelINS_4gemm6kernel13GemmUniversalIN4cute5tupleIJiiiiEEENS1_10collective13CollectiveMmaINS1_37MainloopSm90TmaGmmaWarpSpecializedFP8ILi18ENS5_IJNS4_1CILi1EEESB_SB_EEENS1_35KernelTmaWarpSpecializedCooperativeEEENS5_IJNSA_ILi128EEENSA_ILi64EEESG_EEENS_12float_e5m2_tENS5_IJlSB_lEEESI_SJ_NS4_8TiledMMAINS4_8MMA_AtomIJNS4_4SM904GMMA30MMA_64x64x32_F32E5M2E5M2_SS_TNILNSN_7ScaleInE1ELSP_1EEEEEENS4_6LayoutINS5_IJNSA_ILi2EEESB_SB_EEENS5_IJSB_NSA_ILi0EEESV_EEEEENS5_IJNS4_10UnderscoreESY_SY_EEEEENS4_13SM90_TMA_LOADENS4_14ComposedLayoutINS4_7SwizzleILi2ELi4ELi3EEENS4_18smem_ptr_flag_bitsILi8EEENSS_INS5_IJNSA_ILi8EEESG_EEENS5_IJSG_SB_EEEEEEEvNS4_8identityES11_S1B_vS1C_EENS_8epilogue10collective6detail29Sm90TmaWarpSpecializedAdapterINS1F_15DefaultEpilogueISI_SJ_SJ_NS1E_6thread17LinearCombinationISI_Li1EffLNS1J_9ScaleType4KindE0ELNS_15FloatRoundStyleE2ESI_EENS1_15EpilogueDefaultEEEEEvvEEEEvNT_6ParamsE,"",@"SHT_CUDA_INFO"
	.sectionflags	@""
	.align	4


	//----- nvinfo : EIATTR_CUDA_API_VERSION
	.align		4
        /*0000*/ 	.byte	0x04, 0x37
        /*0002*/ 	.short	(.L_18 - .L_17)
.L_17:
        /*0004*/ 	.word	0x00000082


	//----- nvinfo : EIATTR_KPARAM_INFO
	.align		4
.L_18:
        /*0008*/ 	.byte	0x04, 0x17
        /*000a*/ 	.short	(.L_20 - .L_19)
.L_19:
        /*000c*/ 	.word	0x00000000
        /*0010*/ 	.short	0x0000
        /*0012*/ 	.short	0x0070
        /*0014*/ 	.byte	0x00, 0xf0, 0x01, 0x10


	//----- nvinfo : EIATTR_SPARSE_MMA_MASK
	.align		4
.L_20:
        /*0018*/ 	.byte	0x03, 0x50
        /*001a*/ 	.short	0x0000


	//----- nvinfo : EIATTR_MAXREG_COUNT
	.align		4
        /*001c*/ 	.byte	0x03, 0x1b
        /*001e*/ 	.short	0x00a8


	//----- nvinfo : EIATTR_NUM_BARRIERS
	.align		4
        /*0020*/ 	.byte	0x02, 0x4c
        /*0022*/ 	.byte	0x01
	.zero		1


	//----- nvinfo : EIATTR_MERCURY_ISA_VERSION
	.align		4
        /*0024*/ 	.byte	0x03, 0x5f
        /*0026*/ 	.short	0x0101


	//----- nvinfo : EIATTR_INT_WARP_WIDE_INSTR_OFFSETS
	.align		4
        /*0028*/ 	.byte	0x04, 0x31
        /*002a*/ 	.short	(.L_22 - .L_21)


	//   ....[0]....
.L_21:
        /*002c*/ 	.word	0x00000590


	//   ....[1]....
        /*0030*/ 	.word	0x000005a0


	//   ....[2]....
        /*0034*/ 	.word	0x000006b0


	//----- nvinfo : EIATTR_COOP_GROUP_MASK_REGIDS
	.align		4
.L_22:
        /*0038*/ 	.byte	0x04, 0x29
        /*003a*/ 	.short	(.L_24 - .L_23)


	//   ....[0]....
.L_23:
        /*003c*/ 	.word	0xffffffff


	//   ....[1]....
        /*0040*/ 	.word	0xffffffff


	//   ....[2]....
        /*0044*/ 	.word	0xffffffff


	//   ....[3]....
        /*0048*/ 	.word	0xffffffff


	//   ....[4]....
        /*004c*/ 	.word	0xffffffff


	//----- nvinfo : EIATTR_COOP_GROUP_INSTR_OFFSETS
	.align		4
.L_24:
        /*0050*/ 	.byte	0x04, 0x28
        /*0052*/ 	.short	(.L_26 - .L_25)


	//   ....[0]....
.L_25:
        /*0054*/ 	.word	0x00000060


	//   ....[1]....
        /*0058*/ 	.word	0x00000070


	//   ....[2]....
        /*005c*/ 	.word	0x00000130


	//   ....[3]....
        /*0060*/ 	.word	0x000004b0


	//   ....[4]....
        /*0064*/ 	.word	0x000011d0


	//----- nvinfo : EIATTR_REG_RECONFIG
	.align		4
.L_26:
        /*0068*/ 	.byte	0x01, 0x54
	.zero		2


	//----- nvinfo : EIATTR_MBARRIER_INSTR_OFFSETS
	.align		4
        /*006c*/ 	.byte	0x04, 0x39
        /*006e*/ 	.short	(.L_28 - .L_27)


	//   ....[0]....
.L_27:
        /*0070*/ 	.word	0x00000250
        /*0074*/ 	.word	0x000000ff
        /*0078*/ 	.word	0x00000000
        /*007c*/ 	.short	0x0100
        /*007e*/ 	.byte	0x08
	.zero		1


	//   ....[1]....
        /*0080*/ 	.word	0x00000260
        /*0084*/ 	.word	0x000000ff
        /*0088*/ 	.word	0x00000090
        /*008c*/ 	.short	0x0100
        /*008e*/ 	.byte	0x08
	.zero		1


	//   ....[2]....
        /*0090*/ 	.word	0x00000270
        /*0094*/ 	.word	0x000000ff
        /*0098*/ 	.word	0x00000008
        /*009c*/ 	.short	0x0100
        /*009e*/ 	.byte	0x08
	.zero		1


	//   ....[3]....
        /*00a0*/ 	.word	0x00000280
        /*00a4*/ 	.word	0x000000ff
        /*00a8*/ 	.word	0x00000098
        /*00ac*/ 	.short	0x0100
        /*00ae*/ 	.byte	0x08
	.zero		1


	//   ....[4]....
        /*00b0*/ 	.word	0x00000290
        /*00b4*/ 	.word	0x000000ff
        /*00b8*/ 	.word	0x00000010
        /*00bc*/ 	.short	0x0100
        /*00be*/ 	.byte	0x08
	.zero		1


	//   ....[5]....
        /*00c0*/ 	.word	0x000002a0
        /*00c4*/ 	.word	0x000000ff
        /*00c8*/ 	.word	0x000000a0
        /*00cc*/ 	.short	0x0100
        /*00ce*/ 	.byte	0x08
	.zero		1


	//   ....[6]....
        /*00d0*/ 	.word	0x000002b0
        /*00d4*/ 	.word	0x000000ff
        /*00d8*/ 	.word	0x00000018
        /*00dc*/ 	.short	0x0100
        /*00de*/ 	.byte	0x08
	.zero		1


	//   ....[7]....
        /*00e0*/ 	.word	0x000002c0
        /*00e4*/ 	.word	0x000000ff
        /*00e8*/ 	.word	0x000000a8
        /*00ec*/ 	.short	0x0100
        /*00ee*/ 	.byte	0x08
	.zero		1


	//   ....[8]....
        /*00f0*/ 	.word	0x000002d0
        /*00f4*/ 	.word	0x000000ff
        /*00f8*/ 	.word	0x00000020
        /*00fc*/ 	.short	0x0100
        /*00fe*/ 	.byte	0x08
	.zero		1


	//   ....[9]....
        /*0100*/ 	.word	0x000002e0
        /*0104*/ 	.word	0x000000ff
        /*0108*/ 	.word	0x000000b0
        /*010c*/ 	.short	0x0100
        /*010e*/ 	.byte	0x08
	.zero		1


	//   ....[10]....
        /*0110*/ 	.word	0x000002f0
        /*0114*/ 	.word	0x000000ff
        /*0118*/ 	.word	0x00000028
        /*011c*/ 	.short	0x0100
        /*011e*/ 	.byte	0x08
	.zero		1


	//   ....[11]....
        /*0120*/ 	.word	0x00000300
        /*0124*/ 	.word	0x000000ff
        /*0128*/ 	.word	0x000000b8
        /*012c*/ 	.short	0x0100
        /*012e*/ 	.byte	0x08
	.zero		1


	//   ....[12]....
        /*0130*/ 	.word	0x00000310
        /*0134*/ 	.word	0x000000ff
        /*0138*/ 	.word	0x00000030
        /*013c*/ 	.short	0x0100
        /*013e*/ 	.byte	0x08
	.zero		1


	//   ....[13]....
        /*0140*/ 	.word	0x00000320
        /*0144*/ 	.word	0x000000ff
        /*0148*/ 	.word	0x000000c0
        /*014c*/ 	.short	0x0100
        /*014e*/ 	.byte	0x08
	.zero		1


	//   ....[14]....
        /*0150*/ 	.word	0x00000330
        /*0154*/ 	.word	0x000000ff
        /*0158*/ 	.word	0x00000038
        /*015c*/ 	.short	0x0100
        /*015e*/ 	.byte	0x08
	.zero		1


	//   ....[15]....
        /*0160*/ 	.word	0x00000340
        /*0164*/ 	.word	0x000000ff
        /*0168*/ 	.word	0x000000c8
        /*016c*/ 	.short	0x0100
        /*016e*/ 	.byte	0x08
	.zero		1


	//   ....[16]....
        /*0170*/ 	.word	0x00000350
        /*0174*/ 	.word	0x000000ff
        /*0178*/ 	.word	0x00000040
        /*017c*/ 	.short	0x0100
        /*017e*/ 	.byte	0x08
	.zero		1


	//   ....[17]....
        /*0180*/ 	.word	0x00000360
        /*0184*/ 	.word	0x000000ff
        /*0188*/ 	.word	0x000000d0
        /*018c*/ 	.short	0x0100
        /*018e*/ 	.byte	0x08
	.zero		1


	//   ....[18]....
        /*0190*/ 	.word	0x00000370
        /*0194*/ 	.word	0x000000ff
        /*0198*/ 	.word	0x00000048
        /*019c*/ 	.short	0x0100
        /*019e*/ 	.byte	0x08
	.zero		1


	//   ....[19]....
        /*01a0*/ 	.word	0x00000380
        /*01a4*/ 	.word	0x000000ff
        /*01a8*/ 	.word	0x000000d8
        /*01ac*/ 	.short	0x0100
        /*01ae*/ 	.byte	0x08
	.zero		1


	//   ....[20]....
        /*01b0*/ 	.word	0x00000390
        /*01b4*/ 	.word	0x000000ff
        /*01b8*/ 	.word	0x00000050
        /*01bc*/ 	.short	0x0100
        /*01be*/ 	.byte	0x08
	.zero		1


	//   ....[21]....
        /*01c0*/ 	.word	0x000003a0
        /*01c4*/ 	.word	0x000000ff
        /*01c8*/ 	.word	0x000000e0
        /*01cc*/ 	.short	0x0100
        /*01ce*/ 	.byte	0x08
	.zero		1


	//   ....[22]....
        /*01d0*/ 	.word	0x000003b0
        /*01d4*/ 	.word	0x000000ff
        /*01d8*/ 	.word	0x00000058
        /*01dc*/ 	.short	0x0100
        /*01de*/ 	.byte	0x08
	.zero		1


	//   ....[23]....
        /*01e0*/ 	.word	0x000003c0
        /*01e4*/ 	.word	0x000000ff
        /*01e8*/ 	.word	0x000000e8
        /*01ec*/ 	.short	0x0100
        /*01ee*/ 	.byte	0x08
	.zero		1


	//   ....[24]....
        /*01f0*/ 	.word	0x000003d0
        /*01f4*/ 	.word	0x000000ff
        /*01f8*/ 	.word	0x00000060
        /*01fc*/ 	.short	0x0100
        /*01fe*/ 	.byte	0x08
	.zero		1


	//   ....[25]....
        /*0200*/ 	.word	0x000003e0
        /*0204*/ 	.word	0x000000ff
        /*0208*/ 	.word	0x000000f0
        /*020c*/ 	.short	0x0100
        /*020e*/ 	.byte	0x08
	.zero		1


	//   ....[26]....
        /*0210*/ 	.word	0x000003f0
        /*0214*/ 	.word	0x000000ff
        /*0218*/ 	.word	0x00000068
        /*021c*/ 	.short	0x0100
        /*021e*/ 	.byte	0x08
	.zero		1


	//   ....[27]....
        /*0220*/ 	.word	0x00000400
        /*0224*/ 	.word	0x000000ff
        /*0228*/ 	.word	0x000000f8
        /*022c*/ 	.short	0x0100
        /*022e*/ 	.byte	0x08
	.zero		1


	//   ....[28]....
        /*0230*/ 	.word	0x00000410
        /*0234*/ 	.word	0x000000ff
        /*0238*/ 	.word	0x00000070
        /*023c*/ 	.short	0x0100
        /*023e*/ 	.byte	0x08
	.zero		1


	//   ....[29]....
        /*0240*/ 	.word	0x00000420
        /*0244*/ 	.word	0x000000ff
        /*0248*/ 	.word	0x00000100
        /*024c*/ 	.short	0x0100
        /*024e*/ 	.byte	0x08
	.zero		1


	//   ....[30]....
        /*0250*/ 	.word	0x00000430
        /*0254*/ 	.word	0x000000ff
        /*0258*/ 	.word	0x00000078
        /*025c*/ 	.short	0x0100
        /*025e*/ 	.byte	0x08
	.zero		1


	//   ....[31]....
        /*0260*/ 	.word	0x00000440
        /*0264*/ 	.word	0x000000ff
        /*0268*/ 	.word	0x00000108
        /*026c*/ 	.short	0x0100
        /*026e*/ 	.byte	0x08
	.zero		1


	//   ....[32]....
        /*0270*/ 	.word	0x00000450
        /*0274*/ 	.word	0x000000ff
        /*0278*/ 	.word	0x00000080
        /*027c*/ 	.short	0x0100
        /*027e*/ 	.byte	0x08
	.zero		1


	//   ....[33]....
        /*0280*/ 	.word	0x00000460
        /*0284*/ 	.word	0x000000ff
        /*0288*/ 	.word	0x00000110
        /*028c*/ 	.short	0x0100
        /*028e*/ 	.byte	0x08
	.zero		1


	//   ....[34]....
        /*0290*/ 	.word	0x00000470
        /*0294*/ 	.word	0x000000ff
        /*0298*/ 	.word	0x00000088
        /*029c*/ 	.short	0x0100
        /*029e*/ 	.byte	0x08
	.zero		1


	//   ....[35]....
        /*02a0*/ 	.word	0x00000480
        /*02a4*/ 	.word	0x000000ff
        /*02a8*/ 	.word	0x00000118
        /*02ac*/ 	.short	0x0100
        /*02ae*/ 	.byte	0x08
	.zero		1


	//   ....[36]....
        /*02b0*/ 	.word	0x00000720
        /*02b4*/ 	.word	0x000000ff
        /*02b8*/ 	.word	0x00000130
        /*02bc*/ 	.short	0x0100
        /*02be*/ 	.byte	0x06
	.zero		1


	//   ....[37]....
        /*02c0*/ 	.word	0x00000780
        /*02c4*/ 	.word	0x000000ff
        /*02c8*/ 	.word	0x00000138
        /*02cc*/ 	.short	0x0100
        /*02ce*/ 	.byte	0x06
	.zero		1


	//   ....[38]....
        /*02d0*/ 	.word	0x00001500
        /*02d4*/ 	.word	0x000000ff
        /*02d8*/ 	.word	0x00000000
        /*02dc*/ 	.short	0x010a
        /*02de*/ 	.byte	0x06
	.zero		1


	//   ....[39]....
        /*02e0*/ 	.word	0x00001540
        /*02e4*/ 	.word	0x000000ff
        /*02e8*/ 	.word	0x00000000
        /*02ec*/ 	.short	0x010a
        /*02ee*/ 	.byte	0x06
	.zero		1


	//   ....[40]....
        /*02f0*/ 	.word	0x00001b70
        /*02f4*/ 	.word	0x000000ff
        /*02f8*/ 	.word	0x00000000
        /*02fc*/ 	.short	0x010a
        /*02fe*/ 	.byte	0x0c
	.zero		1


	//   ....[41]....
        /*0300*/ 	.word	0x00001bb0
        /*0304*/ 	.word	0x000000ff
        /*0308*/ 	.word	0x00000000
        /*030c*/ 	.short	0x010a
        /*030e*/ 	.byte	0x0c
	.zero		1


	//   ....[42]....
        /*0310*/ 	.word	0x00001fe0
        /*0314*/ 	.word	0x000000ff
        /*0318*/ 	.word	0x00000000
        /*031c*/ 	.short	0x0101
        /*031e*/ 	.byte	0x08
	.zero		1


	//   ....[43]....
        /*0320*/ 	.word	0x00002430
        /*0324*/ 	.word	0x000000ff
        /*0328*/ 	.word	0x00000000
        /*032c*/ 	.short	0x0101
        /*032e*/ 	.byte	0x08
	.zero		1


	//   ....[44]....
        /*0330*/ 	.word	0x00005dd0
        /*0334*/ 	.word	0x00000012
        /*0338*/ 	.word	0x00000090
        /*033c*/ 	.short	0x010a
        /*033e*/ 	.byte	0x3f
	.zero		1


	//   ....[45]....
        /*0340*/ 	.word	0x00006160
        /*0344*/ 	.word	0x00000007
        /*0348*/ 	.word	0x00000138
        /*034c*/ 	.short	0x0101
        /*034e*/ 	.byte	0x3f
	.zero		1


	//   ....[46]....
        /*0350*/ 	.word	0x000068a0
        /*0354*/ 	.word	0x00000005
        /*0358*/ 	.word	0x00000000
        /*035c*/ 	.short	0x010a
        /*035e*/ 	.byte	0x3f
	.zero		1


	//   ....[47]....
        /*0360*/ 	.word	0x00006920
        /*0364*/ 	.word	0x00000007
        /*0368*/ 	.word	0x00000000
        /*036c*/ 	.short	0x010a
        /*036e*/ 	.byte	0x3f
	.zero		1


	//   ....[48]....
        /*0370*/ 	.word	0x000069b0
        /*0374*/ 	.word	0x00000006
        /*0378*/ 	.word	0x00000000
        /*037c*/ 	.short	0x010a
        /*037e*/ 	.byte	0x3f
	.zero		1


	//   ....[49]....
        /*0380*/ 	.word	0x00006a40
        /*0384*/ 	.word	0x00000009
        /*0388*/ 	.word	0x00000000
        /*038c*/ 	.short	0x010a
        /*038e*/ 	.byte	0x3f
	.zero		1


	//   ....[50]....
        /*0390*/ 	.word	0x00006ad0
        /*0394*/ 	.word	0x00000006
        /*0398*/ 	.word	0x00000000
        /*039c*/ 	.short	0x010a
        /*039e*/ 	.byte	0x3f
	.zero		1


	//   ....[51]....
        /*03a0*/ 	.word	0x00006b60
        /*03a4*/ 	.word	0x00000009
        /*03a8*/ 	.word	0x00000000
        /*03ac*/ 	.short	0x010a
        /*03ae*/ 	.byte	0x3f
	.zero		1


	//   ....[52]....
        /*03b0*/ 	.word	0x00006bf0
        /*03b4*/ 	.word	0x00000006
        /*03b8*/ 	.word	0x00000000
        /*03bc*/ 	.short	0x010a
        /*03be*/ 	.byte	0x3f
	.zero		1


	//   ....[53]....
        /*03c0*/ 	.word	0x00006c80
        /*03c4*/ 	.word	0x00000009
        /*03c8*/ 	.word	0x00000000
        /*03cc*/ 	.short	0x010a
        /*03ce*/ 	.byte	0x3f
	.zero		1


	//   ....[54]....
        /*03d0*/ 	.word	0x00006d10
        /*03d4*/ 	.word	0x00000006
        /*03d8*/ 	.word	0x00000000
        /*03dc*/ 	.short	0x010a
        /*03de*/ 	.byte	0x3f
	.zero		1


	//   ....[55]....
        /*03e0*/ 	.word	0x00006da0
        /*03e4*/ 	.word	0x00000009
        /*03e8*/ 	.word	0x00000000
        /*03ec*/ 	.short	0x010a
        /*03ee*/ 	.byte	0x3f
	.zero		1


	//   ....[56]....
        /*03f0*/ 	.word	0x00006e30
        /*03f4*/ 	.word	0x00000006
        /*03f8*/ 	.word	0x00000000
        /*03fc*/ 	.short	0x010a
        /*03fe*/ 	.byte	0x3f
	.zero		1


	//   ....[57]....
        /*0400*/ 	.word	0x00006ec0
        /*0404*/ 	.word	0x00000009
        /*0408*/ 	.word	0x00000000
        /*040c*/ 	.short	0x010a
        /*040e*/ 	.byte	0x3f
	.zero		1


	//   ....[58]....
        /*0410*/ 	.word	0x00006f50
        /*0414*/ 	.word	0x00000006
        /*0418*/ 	.word	0x00000000
        /*041c*/ 	.short	0x010a
        /*041e*/ 	.byte	0x3f
	.zero		1


	//   ....[59]....
        /*0420*/ 	.word	0x00006fe0
        /*0424*/ 	.word	0x00000009
        /*0428*/ 	.word	0x00000000
        /*042c*/ 	.short	0x010a
        /*042e*/ 	.byte	0x3f
	.zero		1


	//   ....[60]....
        /*0430*/ 	.word	0x00007070
        /*0434*/ 	.word	0x00000006
        /*0438*/ 	.word	0x00000000
        /*043c*/ 	.short	0x010a
        /*043e*/ 	.byte	0x3f
	.zero		1


	//   ....[61]....
        /*0440*/ 	.word	0x00007100
        /*0444*/ 	.word	0x00000009
        /*0448*/ 	.word	0x00000000
        /*044c*/ 	.short	0x010a
        /*044e*/ 	.byte	0x3f
	.zero		1


	//   ....[62]....
        /*0450*/ 	.word	0x00007190
        /*0454*/ 	.word	0x00000006
        /*0458*/ 	.word	0x00000000
        /*045c*/ 	.short	0x010a
        /*045e*/ 	.byte	0x3f
	.zero		1


	//   ....[63]....
        /*0460*/ 	.word	0x00007220
        /*0464*/ 	.word	0x00000003
        /*0468*/ 	.word	0x00000000
        /*046c*/ 	.short	0x010a
        /*046e*/ 	.byte	0x3f
	.zero		1


	//   ....[64]....
        /*0470*/ 	.word	0x00007290
        /*0474*/ 	.word	0x00000007
        /*0478*/ 	.word	0x00000000
        /*047c*/ 	.short	0x010a
        /*047e*/ 	.byte	0x3f
	.zero		1


	//   ....[65]....
        /*0480*/ 	.word	0x000072f0
        /*0484*/ 	.word	0x00000008
        /*0488*/ 	.word	0x00000000
        /*048c*/ 	.short	0x010a
        /*048e*/ 	.byte	0x3f
	.zero		1


	//   ....[66]....
        /*0490*/ 	.word	0x000073c0
        /*0494*/ 	.word	0x00000012
        /*0498*/ 	.word	0x00000090
        /*049c*/ 	.short	0x010a
        /*049e*/ 	.byte	0x3f
	.zero		1


	//   ....[67]....
        /*04a0*/ 	.word	0x000074a0
        /*04a4*/ 	.word	0x00000005
        /*04a8*/ 	.word	0x00000000
        /*04ac*/ 	.short	0x010a
        /*04ae*/ 	.byte	0x3f
	.zero		1


	//   ....[68]....
        /*04b0*/ 	.word	0x000074f0
        /*04b4*/ 	.word	0x00000007
        /*04b8*/ 	.word	0x00000000
        /*04bc*/ 	.short	0x010a
        /*04be*/ 	.byte	0x3f
	.zero		1


	//   ....[69]....
        /*04c0*/ 	.word	0x00007540
        /*04c4*/ 	.word	0x00000006
        /*04c8*/ 	.word	0x00000000
        /*04cc*/ 	.short	0x010a
        /*04ce*/ 	.byte	0x3f
	.zero		1


	//   ....[70]....
        /*04d0*/ 	.word	0x00007590
        /*04d4*/ 	.word	0x00000009
        /*04d8*/ 	.word	0x00000000
        /*04dc*/ 	.short	0x010a
        /*04de*/ 	.byte	0x3f
	.zero		1


	//   ....[71]....
        /*04e0*/ 	.word	0x000075e0
        /*04e4*/ 	.word	0x00000006
        /*04e8*/ 	.word	0x00000000
        /*04ec*/ 	.short	0x010a
        /*04ee*/ 	.byte	0x3f
	.zero		1


	//   ....[72]....
        /*04f0*/ 	.word	0x00007630
        /*04f4*/ 	.word	0x00000009
        /*04f8*/ 	.word	0x00000000
        /*04fc*/ 	.short	0x010a
        /*04fe*/ 	.byte	0x3f
	.zero		1


	//   ....[73]....
        /*0500*/ 	.word	0x00007680
        /*0504*/ 	.word	0x00000006
        /*0508*/ 	.word	0x00000000
        /*050c*/ 	.short	0x010a
        /*050e*/ 	.byte	0x3f
	.zero		1


	//   ....[74]....
        /*0510*/ 	.word	0x000076d0
        /*0514*/ 	.word	0x00000009
        /*0518*/ 	.word	0x00000000
        /*051c*/ 	.short	0x010a
        /*051e*/ 	.byte	0x3f
	.zero		1


	//   ....[75]....
        /*0520*/ 	.word	0x00007720
        /*0524*/ 	.word	0x00000006
        /*0528*/ 	.word	0x00000000
        /*052c*/ 	.short	0x010a
        /*052e*/ 	.byte	0x3f
	.zero		1


	//   ....[76]....
        /*0530*/ 	.word	0x00007770
        /*0534*/ 	.word	0x00000009
        /*0538*/ 	.word	0x00000000
        /*053c*/ 	.short	0x010a
        /*053e*/ 	.byte	0x3f
	.zero		1


	//   ....[77]....
        /*0540*/ 	.word	0x000077c0
        /*0544*/ 	.word	0x00000006
        /*0548*/ 	.word	0x00000000
        /*054c*/ 	.short	0x010a
        /*054e*/ 	.byte	0x3f
	.zero		1


	//   ....[78]....
        /*0550*/ 	.word	0x00007810
        /*0554*/ 	.word	0x00000009
        /*0558*/ 	.word	0x00000000
        /*055c*/ 	.short	0x010a
        /*055e*/ 	.byte	0x3f
	.zero		1


	//   ....[79]....
        /*0560*/ 	.word	0x00007860
        /*0564*/ 	.word	0x00000006
        /*0568*/ 	.word	0x00000000
        /*056c*/ 	.short	0x010a
        /*056e*/ 	.byte	0x3f
	.zero		1


	//   ....[80]....
        /*0570*/ 	.word	0x000078b0
        /*0574*/ 	.word	0x00000009
        /*0578*/ 	.word	0x00000000
        /*057c*/ 	.short	0x010a
        /*057e*/ 	.byte	0x3f
	.zero		1


	//   ....[81]....
        /*0580*/ 	.word	0x00007900
        /*0584*/ 	.word	0x00000006
        /*0588*/ 	.word	0x00000000
        /*058c*/ 	.short	0x010a
        /*058e*/ 	.byte	0x3f
	.zero		1


	//   ....[82]....
        /*0590*/ 	.word	0x00007950
        /*0594*/ 	.word	0x00000009
        /*0598*/ 	.word	0x00000000
        /*059c*/ 	.short	0x010a
        /*059e*/ 	.byte	0x3f
	.zero		1


	//   ....[83]....
        /*05a0*/ 	.word	0x000079a0
        /*05a4*/ 	.word	0x00000006
        /*05a8*/ 	.word	0x00000000
        /*05ac*/ 	.short	0x010a
        /*05ae*/ 	.byte	0x3f
	.zero		1


	//----- nvinfo : EIATTR_NUM_MBARRIERS
	.align		4
.L_28:
        /*05b0*/ 	.byte	0x03, 0x38
        /*05b2*/ 	.short	0x0026


	//----- nvinfo : EIATTR_EXIT_INSTR_OFFSETS
	.align		4
        /*05b4*/ 	.byte	0x04, 0x1c
        /*05b6*/ 	.short	(.L_30 - .L_29)


	//   ....[0]....
.L_29:
        /*05b8*/ 	.word	0x000007d0


	//   ....[1]....
        /*05bc*/ 	.word	0x000010a0


	//   ....[2]....
        /*05c0*/ 	.word	0x00005430


	//   ....[3]....
        /*05c4*/ 	.word	0x00005a70


	//   ....[4]....
        /*05c8*/ 	.word	0x00007270


	//----- nvinfo : EIATTR_MAX_THREADS
	.align		4
.L_30:
        /*05cc*/ 	.byte	0x04, 0x05
        /*05ce*/ 	.short	(.L_32 - .L_31)
.L_31:
        /*05d0*/ 	.word	0x00000180
        /*05d4*/ 	.word	0x00000001
        /*05d8*/ 	.word	0x00000001


	//----- nvinfo : EIATTR_CRS_STACK_SIZE
	.align		4
.L_32:
        /*05dc*/ 	.byte	0x04, 0x1e
        /*05de*/ 	.short	(.L_34 - .L_33)
.L_33:
        /*05e0*/ 	.word	0x00000000


	//----- nvinfo : EIATTR_CBANK_PARAM_SIZE
	.align		4
.L_34:
        /*05e4*/ 	.byte	0x03, 0x19
        /*05e6*/ 	.short	0x0470


	//----- nvinfo : EIATTR_PARAM_CBANK
	.align		4
        /*05e8*/ 	.byte	0x04, 0x0a
        /*05ea*/ 	.short	(.L_36 - .L_35)
	.align		4
.L_35:
        /*05ec*/ 	.word	index@(.nv.constant0._ZN7cutlass13device_kernelINS_4gemm6kernel13GemmUniversalIN4cute5tupleIJiiiiEEENS1_10collective13CollectiveMmaINS1_37MainloopSm90TmaGmmaWarpSpecializedFP8ILi18ENS5_IJNS4_1CILi1EEESB_SB_EEENS1_35KernelTmaWarpSpecializedCooperativeEEENS5_IJNSA_ILi128EEENSA_ILi64EEESG_EEENS_12float_e5m2_tENS5_IJlSB_lEEESI_SJ_NS4_8TiledMMAINS4_8MMA_AtomIJNS4_4SM904GMMA30MMA_64x64x32_F32E5M2E5M2_SS_TNILNSN_7ScaleInE1ELSP_1EEEEEENS4_6LayoutINS5_IJNSA_ILi2EEESB_SB_EEENS5_IJSB_NSA_ILi0EEESV_EEEEENS5_IJNS4_10UnderscoreESY_SY_EEEEENS4_13SM90_TMA_LOADENS4_14ComposedLayoutINS4_7SwizzleILi2ELi4ELi3EEENS4_18smem_ptr_flag_bitsILi8EEENSS_INS5_IJNSA_ILi8EEESG_EEENS5_IJSG_SB_EEEEEEEvNS4_8identityES11_S1B_vS1C_EENS_8epilogue10collective6detail29Sm90TmaWarpSpecializedAdapterINS1F_15DefaultEpilogueISI_SJ_SJ_NS1E_6thread17LinearCombinationISI_Li1EffLNS1J_9ScaleType4KindE0ELNS_15FloatRoundStyleE2ESI_EENS1_15EpilogueDefaultEEEEEvvEEEEvNT_6ParamsE)
        /*05f0*/ 	.short	0x0210
        /*05f2*/ 	.short	0x0470


	//----- nvinfo : EIATTR_SW_WAR
	.align		4
.L_36:
        /*05f4*/ 	.byte	0x04, 0x36
        /*05f6*/ 	.short	(.L_38 - .L_37)
.L_37:
        /*05f8*/ 	.word	0x00000008
.L_38:


//--------------------- .nv.callgraph             --------------------------
	.section	.nv.callgraph,"",@"SHT_CUDA_CALLGRAPH"
	.align	4
	.sectionentsize	8
	.align		4
        /*0000*/ 	.word	0x00000000
	.align		4
        /*0004*/ 	.word	0xffffffff
	.align		4
        /*0008*/ 	.word	0x00000000
	.align		4
        /*000c*/ 	.word	0xfffffffe
	.align		4
        /*0010*/ 	.word	0x00000000
	.align		4
        /*0014*/ 	.word	0xfffffffd
	.align		4
        /*0018*/ 	.word	0x00000000
	.align		4
        /*001c*/ 	.word	0xfffffffc


//--------------------- .nv.constant4             --------------------------
	.section	.nv.constant4,"a",@progbits
	.align	8
	.align		8
.nv.constant4:
        /*0000*/ 	.dword	_ZN39_INTERNAL_172b05ab_4_k_cu_81046039_44204cuda3std3__45__cpo5beginE
	.align		8
        /*0008*/ 	.dword	_ZN39_INTERNAL_172b05ab_4_k_cu_81046039_44204cuda3std3__45__cpo3endE
	.align		8
        /*0010*/ 	.dword	_ZN39_INTERNAL_172b05ab_4_k_cu_81046039_44204cuda3std3__45__cpo6cbeginE
	.align		8
        /*0018*/ 	.dword	_ZN39_INTERNAL_172b05ab_4_k_cu_81046039_44204cuda3std3__45__cpo4cendE
	.align		8
        /*0020*/ 	.dword	_ZN39_INTERNAL_172b05ab_4_k_cu_81046039_44204cuda3std3__441_GLOBAL__N__172b05ab_4_k_cu_81046039_44206ignoreE
	.align		8
        /*0028*/ 	.dword	_ZN39_INTERNAL_172b05ab_4_k_cu_81046039_44204cuda3std3__419piecewise_constructE
	.align		8
        /*0030*/ 	.dword	_ZN39_INTERNAL_172b05ab_4_k_cu_81046039_44204cuda3std3__48in_placeE
	.align		8
        /*0038*/ 	.dword	_ZN39_INTERNAL_172b05ab_4_k_cu_81046039_44204cuda3std6ranges3__45__cpo4swapE
	.align		8
        /*0040*/ 	.dword	_ZN39_INTERNAL_172b05ab_4_k_cu_81046039_44204cuda3std6ranges3__45__cpo9iter_moveE
	.align		8
        /*0048*/ 	.dword	_ZN39_INTERNAL_172b05ab_4_k_cu_81046039_44204cute7productE
	.align		8
        /*0050*/ 	.dword	_ZN39_INTERNAL_172b05ab_4_k_cu_81046039_44204cute1_E


//--------------------- .text._ZN7cutlass13device_kernelINS_4gemm6kernel13GemmUniversalIN4cute5tupleIJiiiiEEENS1_10collective13CollectiveMmaINS1_37MainloopSm90TmaGmmaWarpSpecializedFP8ILi18ENS5_IJNS4_1CILi1EEESB_SB_EEENS1_35KernelTmaWarpSpecializedCooperativeEEENS5_IJNSA_ILi128EEENSA_ILi64EEESG_EEENS_12float_e5m2_tENS5_IJlSB_lEEESI_SJ_NS4_8TiledMMAINS4_8MMA_AtomIJNS4_4SM904GMMA30MMA_64x64x32_F32E5M2E5M2_SS_TNILNSN_7ScaleInE1ELSP_1EEEEEENS4_6LayoutINS5_IJNSA_ILi2EEESB_SB_EEENS5_IJSB_NSA_ILi0EEESV_EEEEENS5_IJNS4_10UnderscoreESY_SY_EEEEENS4_13SM90_TMA_LOADENS4_14ComposedLayoutINS4_7SwizzleILi2ELi4ELi3EEENS4_18smem_ptr_flag_bitsILi8EEENSS_INS5_IJNSA_ILi8EEESG_EEENS5_IJSG_SB_EEEEEEEvNS4_8identityES11_S1B_vS1C_EENS_8epilogue10collective6detail29Sm90TmaWarpSpecializedAdapterINS1F_15DefaultEpilogueISI_SJ_SJ_NS1E_6thread17LinearCombinationISI_Li1EffLNS1J_9ScaleType4KindE0ELNS_15FloatRoundStyleE2ESI_EENS1_15EpilogueDefaultEEEEEvvEEEEvNT_6ParamsE --------------------------
	.section	.text._ZN7cutlass13device_kernelINS_4gemm6kernel13GemmUniversalIN4cute5tupleIJiiiiEEENS1_10collective13CollectiveMmaINS1_37MainloopSm90TmaGmmaWarpSpecializedFP8ILi18ENS5_IJNS4_1CILi1EEESB_SB_EEENS1_35KernelTmaWarpSpecializedCooperativeEEENS5_IJNSA_ILi128EEENSA_ILi64EEESG_EEENS_12float_e5m2_tENS5_IJlSB_lEEESI_SJ_NS4_8TiledMMAINS4_8MMA_AtomIJNS4_4SM904GMMA30MMA_64x64x32_F32E5M2E5M2_SS_TNILNSN_7ScaleInE1ELSP_1EEEEEENS4_6LayoutINS5_IJNSA_ILi2EEESB_SB_EEENS5_IJSB_NSA_ILi0EEESV_EEEEENS5_IJNS4_10UnderscoreESY_SY_EEEEENS4_13SM90_TMA_LOADENS4_14ComposedLayoutINS4_7SwizzleILi2ELi4ELi3EEENS4_18smem_ptr_flag_bitsILi8EEENSS_INS5_IJNSA_ILi8EEESG_EEENS5_IJSG_SB_EEEEEEEvNS4_8identityES11_S1B_vS1C_EENS_8epilogue10collective6detail29Sm90TmaWarpSpecializedAdapterINS1F_15DefaultEpilogueISI_SJ_SJ_NS1E_6thread17LinearCombinationISI_Li1EffLNS1J_9ScaleType4KindE0ELNS_15FloatRoundStyleE2ESI_EENS1_15EpilogueDefaultEEEEEvvEEEEvNT_6ParamsE,"ax",@progbits
	.align	128
.text._ZN7cutlass13device_kernelINS_4gemm6kernel13GemmUniversalIN4cute5tupleIJiiiiEEENS1_10collective13CollectiveMmaINS1_37MainloopSm90TmaGmmaWarpSpecializedFP8ILi18ENS5_IJNS4_1CILi1EEESB_SB_EEENS1_35KernelTmaWarpSpecializedCooperativeEEENS5_IJNSA_ILi128EEENSA_ILi64EEESG_EEENS_12float_e5m2_tENS5_IJlSB_lEEESI_SJ_NS4_8TiledMMAINS4_8MMA_AtomIJNS4_4SM904GMMA30MMA_64x64x32_F32E5M2E5M2_SS_TNILNSN_7ScaleInE1ELSP_1EEEEEENS4_6LayoutINS5_IJNSA_ILi2EEESB_SB_EEENS5_IJSB_NSA_ILi0EEESV_EEEEENS5_IJNS4_10UnderscoreESY_SY_EEEEENS4_13SM90_TMA_LOADENS4_14ComposedLayoutINS4_7SwizzleILi2ELi4ELi3EEENS4_18smem_ptr_flag_bitsILi8EEENSS_INS5_IJNSA_ILi8EEESG_EEENS5_IJSG_SB_EEEEEEEvNS4_8identityES11_S1B_vS1C_EENS_8epilogue10collective6detail29Sm90TmaWarpSpecializedAdapterINS1F_15DefaultEpilogueISI_SJ_SJ_NS1E_6thread17LinearCombinationISI_Li1EffLNS1J_9ScaleType4KindE0ELNS_15FloatRoundStyleE2ESI_EENS1_15EpilogueDefaultEEEEEvvEEEEvNT_6ParamsE:
        .type           _ZN7cutlass13device_kernelINS_4gemm6kernel13GemmUniversalIN4cute5tupleIJiiiiEEENS1_10collective13CollectiveMmaINS1_37MainloopSm90TmaGmmaWarpSpecializedFP8ILi18ENS5_IJNS4_1CILi1EEESB_SB_EEENS1_35KernelTmaWarpSpecializedCooperativeEEENS5_IJNSA_ILi128EEENSA_ILi64EEESG_EEENS_12float_e5m2_tENS5_IJlSB_lEEESI_SJ_NS4_8TiledMMAINS4_8MMA_AtomIJNS4_4SM904GMMA30MMA_64x64x32_F32E5M2E5M2_SS_TNILNSN_7ScaleInE1ELSP_1EEEEEENS4_6LayoutINS5_IJNSA_ILi2EEESB_SB_EEENS5_IJSB_NSA_ILi0EEESV_EEEEENS5_IJNS4_10UnderscoreESY_SY_EEEEENS4_13SM90_TMA_LOADENS4_14ComposedLayoutINS4_7SwizzleILi2ELi4ELi3EEENS4_18smem_ptr_flag_bitsILi8EEENSS_INS5_IJNSA_ILi8EEESG_EEENS5_IJSG_SB_EEEEEEEvNS4_8identityES11_S1B_vS1C_EENS_8epilogue10collective6detail29Sm90TmaWarpSpecializedAdapterINS1F_15DefaultEpilogueISI_SJ_SJ_NS1E_6thread17LinearCombinationISI_Li1EffLNS1J_9ScaleType4KindE0ELNS_15FloatRoundStyleE2ESI_EENS1_15EpilogueDefaultEEEEEvvEEEEvNT_6ParamsE,@function
        .size           _ZN7cutlass13device_kernelINS_4gemm6kernel13GemmUniversalIN4cute5tupleIJiiiiEEENS1_10collective13CollectiveMmaINS1_37MainloopSm90TmaGmmaWarpSpecializedFP8ILi18ENS5_IJNS4_1CILi1EEESB_SB_EEENS1_35KernelTmaWarpSpecializedCooperativeEEENS5_IJNSA_ILi128EEENSA_ILi64EEESG_EEENS_12float_e5m2_tENS5_IJlSB_lEEESI_SJ_NS4_8TiledMMAINS4_8MMA_AtomIJNS4_4SM904GMMA30MMA_64x64x32_F32E5M2E5M2_SS_TNILNSN_7ScaleInE1ELSP_1EEEEEENS4_6LayoutINS5_IJNSA_ILi2EEESB_SB_EEENS5_IJSB_NSA_ILi0EEESV_EEEEENS5_IJNS4_10UnderscoreESY_SY_EEEEENS4_13SM90_TMA_LOADENS4_14ComposedLayoutINS4_7SwizzleILi2ELi4ELi3EEENS4_18smem_ptr_flag_bitsILi8EEENSS_INS5_IJNSA_ILi8EEESG_EEENS5_IJSG_SB_EEEEEEEvNS4_8identityES11_S1B_vS1C_EENS_8epilogue10collective6detail29Sm90TmaWarpSpecializedAdapterINS1F_15DefaultEpilogueISI_SJ_SJ_NS1E_6thread17LinearCombinationISI_Li1EffLNS1J_9ScaleType4KindE0ELNS_15FloatRoundStyleE2ESI_EENS1_15EpilogueDefaultEEEEEvvEEEEvNT_6ParamsE,(.L_x_166 - _ZN7cutlass13device_kernelINS_4gemm6kernel13GemmUniversalIN4cute5tupleIJiiiiEEENS1_10collective13CollectiveMmaINS1_37MainloopSm90TmaGmmaWarpSpecializedFP8ILi18ENS5_IJNS4_1CILi1EEESB_SB_EEENS1_35KernelTmaWarpSpecializedCooperativeEEENS5_IJNSA_ILi128EEENSA_ILi64EEESG_EEENS_12float_e5m2_tENS5_IJlSB_lEEESI_SJ_NS4_8TiledMMAINS4_8MMA_AtomIJNS4_4SM904GMMA30MMA_64x64x32_F32E5M2E5M2_SS_TNILNSN_7ScaleInE1ELSP_1EEEEEENS4_6LayoutINS5_IJNSA_ILi2EEESB_SB_EEENS5_IJSB_NSA_ILi0EEESV_EEEEENS5_IJNS4_10UnderscoreESY_SY_EEEEENS4_13SM90_TMA_LOADENS4_14ComposedLayoutINS4_7SwizzleILi2ELi4ELi3EEENS4_18smem_ptr_flag_bitsILi8EEENSS_INS5_IJNSA_ILi8EEESG_EEENS5_IJSG_SB_EEEEEEEvNS4_8identityES11_S1B_vS1C_EENS_8epilogue10collective6detail29Sm90TmaWarpSpecializedAdapterINS1F_15DefaultEpilogueISI_SJ_SJ_NS1E_6thread17LinearCombinationISI_Li1EffLNS1J_9ScaleType4KindE0ELNS_15FloatRoundStyleE2ESI_EENS1_15EpilogueDefaultEEEEEvvEEEEvNT_6ParamsE)
        .other          _ZN7cutlass13device_kernelINS_4gemm6kernel13GemmUniversalIN4cute5tupleIJiiiiEEENS1_10collective13CollectiveMmaINS1_37MainloopSm90TmaGmmaWarpSpecializedFP8ILi18ENS5_IJNS4_1CILi1EEESB_SB_EEENS1_35KernelTmaWarpSpecializedCooperativeEEENS5_IJNSA_ILi128EEENSA_ILi64EEESG_EEENS_12float_e5m2_tENS5_IJlSB_lEEESI_SJ_NS4_8TiledMMAINS4_8MMA_AtomIJNS4_4SM904GMMA30MMA_64x64x32_F32E5M2E5M2_SS_TNILNSN_7ScaleInE1ELSP_1EEEEEENS4_6LayoutINS5_IJNSA_ILi2EEESB_SB_EEENS5_IJSB_NSA_ILi0EEESV_EEEEENS5_IJNS4_10UnderscoreESY_SY_EEEEENS4_13SM90_TMA_LOADENS4_14ComposedLayoutINS4_7SwizzleILi2ELi4ELi3EEENS4_18smem_ptr_flag_bitsILi8EEENSS_INS5_IJNSA_ILi8EEESG_EEENS5_IJSG_SB_EEEEEEEvNS4_8identityES11_S1B_vS1C_EENS_8epilogue10collective6detail29Sm90TmaWarpSpecializedAdapterINS1F_15DefaultEpilogueISI_SJ_SJ_NS1E_6thread17LinearCombinationISI_Li1EffLNS1J_9ScaleType4KindE0ELNS_15FloatRoundStyleE2ESI_EENS1_15EpilogueDefaultEEEEEvvEEEEvNT_6ParamsE,@"STO_CUDA_ENTRY STV_DEFAULT"
_ZN7cutlass13device_kernelINS_4gemm6kernel13GemmUniversalIN4cute5tupleIJiiiiEEENS1_10collective13CollectiveMmaINS1_37MainloopSm90TmaGmmaWarpSpecializedFP8ILi18ENS5_IJNS4_1CILi1EEESB_SB_EEENS1_35KernelTmaWarpSpecializedCooperativeEEENS5_IJNSA_ILi128EEENSA_ILi64EEESG_EEENS_12float_e5m2_tENS5_IJlSB_lEEESI_SJ_NS4_8TiledMMAINS4_8MMA_AtomIJNS4_4SM904GMMA30MMA_64x64x32_F32E5M2E5M2_SS_TNILNSN_7ScaleInE1ELSP_1EEEEEENS4_6LayoutINS5_IJNSA_ILi2EEESB_SB_EEENS5_IJSB_NSA_ILi0EEESV_EEEEENS5_IJNS4_10UnderscoreESY_SY_EEEEENS4_13SM90_TMA_LOADENS4_14ComposedLayoutINS4_7SwizzleILi2ELi4ELi3EEENS4_18smem_ptr_flag_bitsILi8EEENSS_INS5_IJNSA_ILi8EEESG_EEENS5_IJSG_SB_EEEEEEEvNS4_8identityES11_S1B_vS1C_EENS_8epilogue10collective6detail29Sm90TmaWarpSpecializedAdapterINS1F_15DefaultEpilogueISI_SJ_SJ_NS1E_6thread17LinearCombinationISI_Li1EffLNS1J_9ScaleType4KindE0ELNS_15FloatRoundStyleE2ESI_EENS1_15EpilogueDefaultEEEEEvvEEEEvNT_6ParamsE:
[----:B------:R-:W-:Y:S01]  /*0000*/  LDC R1, c[0x0][0x28] ;  /* 0x00000a00ff017b82 */ /* 0x000fe20000000800 */
[----:B------:R-:W0:Y:S01]  /*0010*/  S2R R2, SR_TID.X ;  /* 0x0000000000027919 */ /* 0x000e220000002100 */
[----:B------:R-:W-:Y:S01]  /*0020*/  ELECT P0, URZ, PT ;  /* 0x00000000003f782f */ /* 0x000fe20003800000 */
[----:B------:R-:W-:Y:S01]  /*0030*/  BSSY B0, `(.L_x_0) ;  /* 0x000000f000007945 */ /* 0x000fe20003800000 */
[--C-:B0-----:R-:W-:Y:S02]  /*0040*/  SHF.R.U32.HI R0, RZ, 0x5, R2.reuse ;  /* 0x00000005ff007819 */ /* 0x101fe40000011602 */
[----:B------:R-:W-:-:S03]  /*0050*/  SHF.R.U32.HI R4, RZ, 0x7, R2 ;  /* 0x00000007ff047819 */ /* 0x000fc60000011602 */
[----:B------:R-:W0:Y:S04]  /*0060*/  SHFL.IDX PT, R3, R0, RZ, 0x1f ;  /* 0x00001fff00037589 */ /* 0x000e2800000e0000 */
[----:B------:R1:W2:Y:S01]  /*0070*/  SHFL.IDX PT, R7, R4, RZ, 0x1f ;  /* 0x00001fff04077589 */ /* 0x0002a200000e0000 */
[----:B0-----:R-:W-:-:S13]  /*0080*/  ISETP.NE.OR P0, PT, R3, RZ, !P0 ;  /* 0x000000ff0300720c */ /* 0x001fda0004705670 */
[----:B-12---:R-:W-:Y:S05]  /*0090*/  @P0 BRA `(.L_x_1) ;  /* 0x0000000000200947 */ /* 0x006fea0003800000 */
[----:B------:R-:W-:Y:S02]  /*00a0*/  ULDC.64 UR4, c[0x0][0x198] ;  /* 0x0000660000047ab9 */ /* 0x000fe40000000a00 */
[----:B------:R-:W-:Y:S02]  /*00b0*/  UIADD3 UR6, UP0, UR4, 0xf0, URZ ;  /* 0x000000f004067890 */ /* 0x000fe4000ff1e03f */
[----:B------:R-:W-:Y:S02]  /*00c0*/  UIADD3 UR4, UP1, UR4, 0x1f0, URZ ;  /* 0x000001f004047890 */ /* 0x000fe4000ff3e03f */
[----:B------:R-:W-:Y:S02]  /*00d0*/  UIADD3.X UR7, URZ, UR5, URZ, UP0, !UPT ;  /* 0x000000053f077290 */ /* 0x000fe400087fe43f */
[----:B------:R-:W-:-:S07]  /*00e0*/  UIADD3.X UR5, URZ, UR5, URZ, UP1, !UPT ;  /* 0x000000053f057290 */ /* 0x000fce0008ffe43f */
[----:B------:R0:W-:Y:S02]  /*00f0*/  UTMACCTL.PF [UR6] ;  /* 0x00000000060079b9 */ /* 0x0001e40008040000 */
[----:B------:R0:W-:Y:S02]  /*0100*/  UTMACCTL.PF [UR4] ;  /* 0x00000000040079b9 */ /* 0x0001e40008040000 */
[----:B0-----:R-:W-:Y:S01]  /*0110*/  NOP ;  /* 0x0000000000007918 */ /* 0x001fe20000000000 */
.L_x_1:
[----:B------:R-:W-:Y:S05]  /*0120*/  BSYNC B0 ;  /* 0x0000000000007941 */ /* 0x000fea0003800000 */
.L_x_0:
[----:B------:R-:W0:Y:S02]  /*0130*/  SHFL.IDX PT, R4, R0, RZ, 0x1f ;  /* 0x00001fff00047589 */ /* 0x000e2400000e0000 */
[----:B0-----:R-:W-:-:S13]  /*0140*/  ISETP.NE.AND P0, PT, R4, RZ, PT ;  /* 0x000000ff0400720c */ /* 0x001fda0003f05270 */
[----:B------:R-:W-:Y:S05]  /*0150*/  @P0 BRA `(.L_x_2) ;  /* 0x0000000000d40947 */ /* 0x000fea0003800000 */
[----:B------:R-:W-:Y:S01]  /*0160*/  ELECT P0, URZ, PT ;  /* 0x00000000003f782f */ /* 0x000fe20003800000 */
[----:B------:R-:W-:-:S12]  /*0170*/  BSSY B0, `(.L_x_2) ;  /* 0x0000033000007945 */ /* 0x000fd80003800000 */
[----:B------:R-:W-:Y:S05]  /*0180*/  @!P0 BRA `(.L_x_3) ;  /* 0x0000000000c48947 */ /* 0x000fea0003800000 */
[----:B------:R-:W0:Y:S01]  /*0190*/  S2UR UR8, SR_CgaCtaId ;  /* 0x00000000000879c3 */ /* 0x000e220000008800 */
[----:B------:R-:W-:Y:S01]  /*01a0*/  UMOV UR4, 0x400 ;  /* 0x0000040000047882 */ /* 0x000fe20000000000 */
[----:B------:R-:W-:Y:S01]  /*01b0*/  UMOV UR5, 0x1 ;  /* 0x0000000100057882 */ /* 0x000fe20000000000 */
[----:B------:R-:W-:Y:S02]  /*01c0*/  UMOV UR6, 0x100 ;  /* 0x0000010000067882 */ /* 0x000fe40000000000 */
[----:B------:R-:W-:-:S04]  /*01d0*/  UIADD3 UR6, -UR6, 0x100000, URZ ;  /* 0x0010000006067890 */ /* 0x000fc8000fffe13f */
[----:B------:R-:W-:Y:S02]  /*01e0*/  USHF.L.U32 UR7, UR6, 0xb, URZ ;  /* 0x0000000b06077899 */ /* 0x000fe4000800063f */
[----:B------:R-:W-:Y:S02]  /*01f0*/  USHF.L.U32 UR6, UR6, 0x1, URZ ;  /* 0x0000000106067899 */ /* 0x000fe4000800063f */
[----:B0-----:R-:W-:Y:S02]  /*0200*/  ULEA UR8, UR8, UR4, 0x18 ;  /* 0x0000000408087291 */ /* 0x001fe4000f8ec03f */
[----:B------:R-:W-:-:S04]  /*0210*/  UIADD3 UR4, -UR5, 0x100000, URZ ;  /* 0x0010000005047890 */ /* 0x000fc8000fffe13f */
[----:B------:R-:W-:Y:S02]  /*0220*/  USHF.L.U32 UR5, UR4, 0xb, URZ ;  /* 0x0000000b04057899 */ /* 0x000fe4000800063f */
[----:B------:R-:W-:Y:S01]  /*0230*/  USHF.L.U32 UR4, UR4, 0x1, URZ ;  /* 0x0000000104047899 */ /* 0x000fe2000800063f */
[----:B------:R-:W0:Y:S11]  /*0240*/  FENCE.VIEW.ASYNC.S ;  /* 0x00000000000073c6 */ /* 0x000e360000000000 */
[----:B0-----:R0:W1:Y:S01]  /*0250*/  SYNCS.EXCH.64 URZ, [UR8], UR4 ;  /* 0x00000004083f75b2 */ /* 0x0010620008000100 */
[----:B------:R0:W2:Y:S01]  /*0260*/  SYNCS.EXCH.64 URZ, [UR8+0x90], UR6 ;  /* 0x00009006083f75b2 */ /* 0x0000a20008000100 */
[----:B------:R0:W3:Y:S01]  /*0270*/  SYNCS.EXCH.64 URZ, [UR8+0x8], UR4 ;  /* 0x00000804083f75b2 */ /* 0x0000e20008000100 */
[----:B------:R0:W4:Y:S01]  /*0280*/  SYNCS.EXCH.64 URZ, [UR8+0x98], UR6 ;  /* 0x00009806083f75b2 */ /* 0x0001220008000100 */
[----:B------:R0:W0:Y:S01]  /*0290*/  SYNCS.EXCH.64 URZ, [UR8+0x10], UR4 ;  /* 0x00001004083f75b2 */ /* 0x0000220008000100 */
        /* <DEDUP_REMOVED lines=31> */
[----:B-1234-:R-:W-:Y:S01]  /*0490*/  NOP ;  /* 0x0000000000007918 */ /* 0x01efe20000000000 */
.L_x_3:
[----:B0-----:R-:W-:Y:S05]  /*04a0*/  BSYNC B0 ;  /* 0x0000000000007941 */ /* 0x001fea0003800000 */
.L_x_2:
[----:B------:R-:W0:Y:S01]  /*04b0*/  SHFL.IDX PT, R0, R0, RZ, 0x1f ;  /* 0x00001fff00007589 */ /* 0x000e2200000e0000 */
[----:B------:R-:W1:Y:S01]  /*04c0*/  LDC R4, c[0x0][0x65c] ;  /* 0x00019700ff047b82 */ /* 0x000e620000000800 */
[----:B------:R-:W-:Y:S02]  /*04d0*/  ELECT P0, URZ, PT ;  /* 0x00000000003f782f */ /* 0x000fe40003800000 */
[----:B------:R-:W-:Y:S01]  /*04e0*/  ISETP.NE.AND P2, PT, R7, RZ, PT ;  /* 0x000000ff0700720c */ /* 0x000fe20003f45270 */
[----:B------:R-:W2:Y:S01]  /*04f0*/  S2R R8, SR_CTAID.Y ;  /* 0x0000000000087919 */ /* 0x000ea20000002600 */
[----:B------:R-:W-:Y:S01]  /*0500*/  UMOV UR4, 0x20 ;  /* 0x0000002000047882 */ /* 0x000fe20000000000 */
[----:B------:R-:W-:Y:S01]  /*0510*/  NOP ;  /* 0x0000000000007918 */ /* 0x000fe20000000000 */
[----:B------:R-:W-:Y:S01]  /*0520*/  NOP ;  /* 0x0000000000007918 */ /* 0x000fe20000000000 */
[----:B------:R-:W3:Y:S01]  /*0530*/  S2R R6, SR_CTAID.X ;  /* 0x0000000000067919 */ /* 0x000ee20000002500 */
[----:B0-----:R-:W-:-:S02]  /*0540*/  ISETP.NE.OR P0, PT, R0, RZ, !P0 ;  /* 0x000000ff0000720c */ /* 0x001fc40004705670 */
[----:B-1----:R-:W-:Y:S02]  /*0550*/  ISETP.NE.AND P4, PT, R4, 0x1, PT ;  /* 0x000000010400780c */ /* 0x002fe40003f85270 */
[----:B------:R-:W-:-:S04]  /*0560*/  SHF.R.S32.HI R4, RZ, 0x1f, R3 ;  /* 0x0000001fff047819 */ /* 0x000fc80000011403 */
[----:B------:R-:W-:-:S04]  /*0570*/  LEA.HI R4, R4, R3, RZ, 0x2 ;  /* 0x0000000304047211 */ /* 0x000fc800078f10ff */
[----:B------:R-:W-:Y:S01]  /*0580*/  LOP3.LUT R4, R4, 0xfffffffc, RZ, 0xc0, !PT ;  /* 0xfffffffc04047812 */ /* 0x000fe200078ec0ff */
[----:B------:R-:W-:Y:S01]  /*0590*/  VOTEU.ALL UP0, P0 ;  /* 0x00000000003f7886 */ /* 0x000fe20000000000 */
[----:B------:R-:W-:Y:S01]  /*05a0*/  VOTEU.ALL UP1, P0 ;  /* 0x00000000003f7886 */ /* 0x000fe20000020000 */
[----:B------:R-:W3:Y:S01]  /*05b0*/  @P4 LDC R9, c[0x0][0x10] ;  /* 0x00000400ff094b82 */ /* 0x000ee20000000800 */
[----:B------:R-:W-:Y:S02]  /*05c0*/  @P4 IMAD.MOV.U32 R5, RZ, RZ, RZ ;  /* 0x000000ffff054224 */ /* 0x000fe400078e00ff */
[----:B------:R-:W-:Y:S01]  /*05d0*/  IMAD.IADD R3, R3, 0x1, -R4 ;  /* 0x0000000103037824 */ /* 0x000fe200078e0a04 */
[----:B------:R-:W-:Y:S01]  /*05e0*/  @!UP0 UMOV UR6, 0x400 ;  /* 0x0000040000068882 */ /* 0x000fe20000000000 */
[----:B------:R-:W-:-:S04]  /*05f0*/  @!UP0 UIADD3 UR4, -UR4, 0x100000, URZ ;  /* 0x0010000004048890 */ /* 0x000fc8000fffe13f */
[----:B------:R-:W-:Y:S02]  /*0600*/  @!UP0 USHF.L.U32 UR5, UR4, 0xb, URZ ;  /* 0x0000000b04058899 */ /* 0x000fe4000800063f */
[----:B------:R-:W-:Y:S01]  /*0610*/  @!UP0 USHF.L.U32 UR4, UR4, 0x1, URZ ;  /* 0x0000000104048899 */ /* 0x000fe2000800063f */
[----:B--2---:R-:W-:Y:S01]  /*0620*/  @P4 IMAD.MOV.U32 R4, RZ, RZ, R8 ;  /* 0x000000ffff044224 */ /* 0x004fe200078e0008 */
[----:B------:R-:W0:Y:S01]  /*0630*/  @!UP0 S2UR UR7, SR_CgaCtaId ;  /* 0x00000000000789c3 */ /* 0x000e220000008800 */
[----:B------:R-:W-:-:S07]  /*0640*/  @P4 IMAD.MOV.U32 R13, RZ, RZ, RZ ;  /* 0x000000ffff0d4224 */ /* 0x000fce00078e00ff */
[----:B------:R-:W1:Y:S01]  /*0650*/  @!P4 LDC R11, c[0x0][0xc] ;  /* 0x00000300ff0bcb82 */ /* 0x000e620000000800 */
[----:B---3--:R-:W-:-:S04]  /*0660*/  @P4 IMAD.WIDE.U32 R4, R6, R9, R4 ;  /* 0x0000000906044225 */ /* 0x008fc800078e0004 */
[----:B------:R-:W-:Y:S02]  /*0670*/  VIADD R9, R7, 0xffffffff ;  /* 0xffffffff07097836 */ /* 0x000fe40000000000 */
[----:B------:R-:W-:Y:S01]  /*0680*/  @P4 IMAD.MOV.U32 R0, RZ, RZ, R4 ;  /* 0x000000ffff004224 */ /* 0x000fe200078e0004 */
[----:B0-----:R-:W-:Y:S02]  /*0690*/  @!UP0 ULEA UR6, UR7, UR6, 0x18 ;  /* 0x0000000607068291 */ /* 0x001fe4000f8ec03f */
[----:B------:R-:W-:Y:S01]  /*06a0*/  ISETP.GE.U32.AND P1, PT, R9, 0x2, PT ;  /* 0x000000020900780c */ /* 0x000fe20003f26070 */
[----:B------:R-:W-:Y:S01]  /*06b0*/  VOTEU.ALL UP0, P0 ;  /* 0x00000000003f7886 */ /* 0x000fe20000000000 */
[----:B------:R-:W-:Y:S01]  /*06c0*/  ISETP.NE.AND P0, PT, R3, 0x3, PT ;  /* 0x000000030300780c */ /* 0x000fe20003f05270 */
[----:B------:R-:W-:-:S03]  /*06d0*/  @P4 IMAD.IADD R5, R5, 0x1, R13 ;  /* 0x0000000105054824 */ /* 0x000fc600078e020d */
[----:B------:R-:W-:-:S04]  /*06e0*/  ISETP.EQ.OR P0, PT, R3, RZ, !P0 ;  /* 0x000000ff0300720c */ /* 0x000fc80004702670 */
[----:B------:R-:W-:Y:S01]  /*06f0*/  ISETP.EQ.AND P0, PT, R7, RZ, P0 ;  /* 0x000000ff0700720c */ /* 0x000fe20000702270 */
[----:B------:R-:W-:Y:S01]  /*0700*/  IMAD.MOV.U32 R7, RZ, RZ, RZ ;  /* 0x000000ffff077224 */ /* 0x000fe200078e00ff */
[----:B------:R-:W0:Y:S02]  /*0710*/  FENCE.VIEW.ASYNC.S ;  /* 0x00000000000073c6 */ /* 0x000e240000000000 */
[----:B0-----:R0:W2:Y:S01]  /*0720*/  @!UP0 SYNCS.EXCH.64 URZ, [UR6+0x130], UR4 ;  /* 0x00013004063f85b2 */ /* 0x0010a20008000100 */
[----:B------:R-:W-:Y:S01]  /*0730*/  SEL R4, RZ, 0x1, !P0 ;  /* 0x00000001ff047807 */ /* 0x000fe20004000000 */
[----:B-1----:R-:W-:-:S03]  /*0740*/  @!P4 IMAD.WIDE.U32 R10, R11, R8, R6 ;  /* 0x000000080b0ac225 */ /* 0x002fc600078e0006 */
[----:B------:R-:W-:Y:S01]  /*0750*/  SEL R4, R4, 0x2, P1 ;  /* 0x0000000204047807 */ /* 0x000fe20000800000 */
[----:B------:R-:W-:Y:S02]  /*0760*/  @!P4 IMAD.MOV.U32 R0, RZ, RZ, R10 ;  /* 0x000000ffff00c224 */ /* 0x000fe400078e000a */
[----:B------:R-:W-:Y:S01]  /*0770*/  @!P4 IMAD.MOV.U32 R5, RZ, RZ, R11 ;  /* 0x000000ffff05c224 */ /* 0x000fe200078e000b */
[----:B------:R0:W2:Y:S01]  /*0780*/  @!UP1 SYNCS.EXCH.64 URZ, [UR6+0x138], UR4 ;  /* 0x00013804063f95b2 */ /* 0x0000a20008000100 */
[----:B------:R-:W-:Y:S01]  /*0790*/  NOP ;  /* 0x0000000000007918 */ /* 0x000fe20000000000 */
[----:B--2---:R-:W-:Y:S06]  /*07a0*/  BAR.SYNC.DEFER_BLOCKING 0x0 ;  /* 0x0000000000007b1d */ /* 0x004fec0000010000 */
[----:B------:R-:W-:Y:S05]  /*07b0*/  @!P2 BRA `(.L_x_4) ;  /* 0x0000004c0020a947 */ /* 0x000fea0003800000 */
[----:B------:R-:W-:-:S13]  /*07c0*/  ISETP.GT.U32.AND P0, PT, R9, 0x1, PT ;  /* 0x000000010900780c */ /* 0x000fda0003f04070 */
[----:B0-----:R-:W-:Y:S05]  /*07d0*/  @P0 EXIT ;  /* 0x000000000000094d */ /* 0x001fea0003800000 */
[----:B------:R-:W-:Y:S01]  /*07e0*/  ULDC.64 UR4, c[0x0][0x650] ;  /* 0x0001940000047ab9 */ /* 0x000fe20000000a00 */
[----:B------:R-:W-:Y:S01]  /*07f0*/  PRMT R9, RZ, 0x7610, R9 ;  /* 0x00007610ff097816 */ /* 0x000fe20000000009 */
[----:B------:R-:W-:Y:S01]  /*0800*/  IMAD.MOV.U32 R16, RZ, RZ, -0x1 ;  /* 0xffffffffff107424 */ /* 0x000fe200078e00ff */
[----:B------:R-:W-:Y:S01]  /*0810*/  ISETP.GE.U32.AND P0, PT, R0, UR4, PT ;  /* 0x0000000400007c0c */ /* 0x000fe2000bf06070 */
[----:B------:R-:W-:Y:S02]  /*0820*/  IMAD.MOV.U32 R12, RZ, RZ, -0x1 ;  /* 0xffffffffff0c7424 */ /* 0x000fe400078e00ff */
[----:B------:R-:W-:Y:S01]  /*0830*/  IMAD.MOV.U32 R69, RZ, RZ, -0x1 ;  /* 0xffffffffff457424 */ /* 0x000fe200078e00ff */
[----:B------:R-:W-:-:S13]  /*0840*/  ISETP.GE.U32.AND.EX P0, PT, R5, UR5, PT, P0 ;  /* 0x0000000505007c0c */ /* 0x000fda000bf06100 */
[----:B------:R-:W-:Y:S05]  /*0850*/  @P0 BRA `(.L_x_5) ;  /* 0x0000000400600947 */ /* 0x000fea0003800000 */
[----:B------:R-:W0:Y:S01]  /*0860*/  LDC.64 R16, c[0x0][0x628] ;  /* 0x00018a00ff107b82 */ /* 0x000e220000000a00 */
[----:B------:R-:W-:Y:S02]  /*0870*/  IMAD.MOV.U32 R10, RZ, RZ, R0 ;  /* 0x000000ffff0a7224 */ /* 0x000fe400078e0000 */
[----:B------:R-:W-:-:S05]  /*0880*/  IMAD.MOV.U32 R11, RZ, RZ, R5 ;  /* 0x000000ffff0b7224 */ /* 0x000fca00078e0005 */
[----:B------:R-:W1:Y:S08]  /*0890*/  LDC R18, c[0x0][0x630] ;  /* 0x00018c00ff127b82 */ /* 0x000e700000000800 */
[----:B------:R-:W2:Y:S01]  /*08a0*/  LDC.64 R20, c[0x0][0x620] ;  /* 0x00018800ff147b82 */ /* 0x000ea20000000a00 */
[----:B0-----:R-:W-:-:S04]  /*08b0*/  ISETP.NE.U32.AND P0, PT, R16, RZ, PT ;  /* 0x000000ff1000720c */ /* 0x001fc80003f05070 */
[----:B------:R-:W-:-:S13]  /*08c0*/  ISETP.NE.AND.EX P0, PT, R17, RZ, PT, P0 ;  /* 0x000000ff1100720c */ /* 0x000fda0003f05300 */
[----:B-12---:R-:W-:Y:S05]  /*08d0*/  @!P0 BRA `(.L_x_6) ;  /* 0x0000000000288947 */ /* 0x006fea0003800000 */
[----:B------:R-:W0:Y:S02]  /*08e0*/  LDC R3, c[0x0][0x634] ;  /* 0x00018d00ff037b82 */ /* 0x000e240000000800 */
[----:B0-----:R-:W-:-:S05]  /*08f0*/  IADD3 R3, P0, R0, R3, RZ ;  /* 0x0000000300037210 */ /* 0x001fca0007f1e0ff */
[----:B------:R-:W-:-:S04]  /*0900*/  IMAD.X R9, RZ, RZ, R5, P0 ;  /* 0x000000ffff097224 */ /* 0x000fc800000e0605 */
[----:B------:R-:W-:-:S04]  /*0910*/  IMAD.WIDE.U32 R10, R9, R16, RZ ;  /* 0x00000010090a7225 */ /* 0x000fc800078e00ff */
[----:B------:R-:W-:-:S04]  /*0920*/  IMAD.WIDE.U32 R12, P0, R3, R17, R10 ;  /* 0x00000011030c7225 */ /* 0x000fc8000780000a */
[----:B------:R-:W-:-:S04]  /*0930*/  IMAD.WIDE.U32 R10, R3, R16, RZ ;  /* 0x00000010030a7225 */ /* 0x000fc800078e00ff */
[----:B------:R-:W-:Y:S01]  /*0940*/  IMAD.X R15, RZ, RZ, RZ, P0 ;  /* 0x000000ffff0f7224 */ /* 0x000fe200000e06ff */
[----:B------:R-:W-:Y:S01]  /*0950*/  IADD3 RZ, P0, R11, R12, RZ ;  /* 0x0000000c0bff7210 */ /* 0x000fe20007f1e0ff */
[----:B------:R-:W-:-:S04]  /*0960*/  IMAD.MOV.U32 R14, RZ, RZ, R13 ;  /* 0x000000ffff0e7224 */ /* 0x000fc800078e000d */
[----:B------:R-:W-:-:S08]  /*0970*/  IMAD.WIDE.U32.X R10, R9, R17, R14, P0 ;  /* 0x00000011090a7225 */ /* 0x000fd000000e040e */
.L_x_6:
[-CC-:B------:R-:W-:Y:S01]  /*0980*/  SHF.R.U64 R69, R10, R18.reuse, R11.reuse ;  /* 0x000000120a457219 */ /* 0x180fe2000000120b */
[----:B------:R-:W0:Y:S01]  /*0990*/  LDC.64 R22, c[0x0][0x640] ;  /* 0x00019000ff167b82 */ /* 0x000e220000000a00 */
[----:B------:R-:W-:Y:S01]  /*09a0*/  SHF.R.U32.HI R7, RZ, R18, R11 ;  /* 0x00000012ff077219 */ /* 0x000fe2000001160b */
[----:B------:R-:W-:Y:S01]  /*09b0*/  ULDC UR4, c[0x0][0x150] ;  /* 0x0000540000047ab9 */ /* 0x000fe20000000800 */
[----:B------:R-:W-:Y:S01]  /*09c0*/  IADD3 R9, P0, RZ, -R69, RZ ;  /* 0x80000045ff097210 */ /* 0x000fe20007f1e0ff */
[----:B------:R-:W-:Y:S01]  /*09d0*/  IMAD.MOV.U32 R10, RZ, RZ, R0 ;  /* 0x000000ffff0a7224 */ /* 0x000fe200078e0000 */
[----:B------:R-:W-:Y:S01]  /*09e0*/  I2FP.F32.U32 R3, R6 ;  /* 0x0000000600037245 */ /* 0x000fe20000201000 */
[----:B------:R-:W-:Y:S02]  /*09f0*/  IMAD.MOV.U32 R11, RZ, RZ, R5 ;  /* 0x000000ffff0b7224 */ /* 0x000fe400078e0005 */
[----:B------:R-:W1:Y:S01]  /*0a00*/  LDC R14, c[0x0][0x618] ;  /* 0x00018600ff0e7b82 */ /* 0x000e620000000800 */
[----:B------:R-:W-:-:S02]  /*0a10*/  IMAD.X R13, RZ, RZ, ~R7, P0 ;  /* 0x000000ffff0d7224 */ /* 0x000fc400000e0e07 */
[----:B------:R-:W-:Y:S01]  /*0a20*/  FMUL R3, R3, UR4 ;  /* 0x0000000403037c20 */ /* 0x000fe20008400000 */
[----:B------:R-:W-:Y:S01]  /*0a30*/  IMAD.WIDE.U32 R10, R9, R20, R10 ;  /* 0x00000014090a7225 */ /* 0x000fe200078e000a */
[----:B------:R-:W-:-:S03]  /*0a40*/  ULDC UR4, c[0x0][0x154] ;  /* 0x0000550000047ab9 */ /* 0x000fc60000000800 */
[----:B------:R-:W-:Y:S01]  /*0a50*/  IMAD R12, R13, R20, RZ ;  /* 0x000000140d0c7224 */ /* 0x000fe200078e02ff */
[----:B------:R-:W2:Y:S01]  /*0a60*/  LDC R7, c[0x0][0x144] ;  /* 0x00005100ff077b82 */ /* 0x000ea20000000800 */
[----:B------:R-:W3:Y:S01]  /*0a70*/  F2I.U32.TRUNC.NTZ R3, R3 ;  /* 0x0000000300037305 */ /* 0x000ee2000020f000 */
[----:B------:R-:W-:Y:S02]  /*0a80*/  IMAD.MOV.U32 R13, RZ, RZ, -0x1 ;  /* 0xffffffffff0d7424 */ /* 0x000fe400078e00ff */
[----:B------:R-:W-:-:S04]  /*0a90*/  IMAD R9, R9, R21, R12 ;  /* 0x0000001509097224 */ /* 0x000fc800078e020c */
[----:B------:R-:W4:Y:S01]  /*0aa0*/  LDC R18, c[0x0][0x608] ;  /* 0x00018200ff127b82 */ /* 0x000f220000000800 */
[----:B------:R-:W-:Y:S01]  /*0ab0*/  IMAD.IADD R11, R11, 0x1, R9 ;  /* 0x000000010b0b7824 */ /* 0x000fe200078e0209 */
[----:B0-----:R-:W-:Y:S02]  /*0ac0*/  ISETP.NE.U32.AND P0, PT, R22, RZ, PT ;  /* 0x000000ff1600720c */ /* 0x001fe40003f05070 */
[----:B------:R-:W-:Y:S02]  /*0ad0*/  I2FP.F32.U32 R9, R8 ;  /* 0x0000000800097245 */ /* 0x000fe40000201000 */
[----:B------:R-:W-:Y:S02]  /*0ae0*/  ISETP.NE.AND.EX P0, PT, R23, RZ, PT, P0 ;  /* 0x000000ff1700720c */ /* 0x000fe40003f05300 */
[----:B------:R-:W0:Y:S01]  /*0af0*/  LDC R12, c[0x0][0x658] ;  /* 0x00019600ff0c7b82 */ /* 0x000e220000000800 */
[-C--:B-1----:R-:W-:Y:S01]  /*0b00*/  SHF.R.U64 R16, R10, R14.reuse, R11 ;  /* 0x0000000e0a107219 */ /* 0x082fe2000000120b */
[----:B---3--:R-:W-:Y:S01]  /*0b10*/  IMAD.MOV R10, RZ, RZ, -R3 ;  /* 0x000000ffff0a7224 */ /* 0x008fe200078e0a03 */
[----:B------:R-:W-:-:S05]  /*0b20*/  SHF.R.U32.HI R11, RZ, R14, R11 ;  /* 0x0000000eff0b7219 */ /* 0x000fca000001160b */
[----:B------:R-:W1:Y:S01]  /*0b30*/  LDC R17, c[0x0][0x148] ;  /* 0x00005200ff117b82 */ /* 0x000e620000000800 */
[----:B--2---:R-:W-:Y:S02]  /*0b40*/  IMAD R3, R7, R10, R6 ;  /* 0x0000000a07037224 */ /* 0x004fe400078e0206 */
[----:B------:R-:W-:-:S04]  /*0b50*/  FMUL R7, R9, UR4 ;  /* 0x0000000409077c20 */ /* 0x000fc80008400000 */
[----:B------:R2:W3:Y:S01]  /*0b60*/  F2I.U32.TRUNC.NTZ R15, R7 ;  /* 0x00000007000f7305 */ /* 0x0004e2000020f000 */
[----:B------:R-:W1:Y:S01]  /*0b70*/  LDC R21, c[0x0][0x600] ;  /* 0x00018000ff157b82 */ /* 0x000e620000000800 */
[-CC-:B----4-:R-:W-:Y:S02]  /*0b80*/  SHF.R.U64 R27, R16, R18.reuse, R11.reuse ;  /* 0x00000012101b7219 */ /* 0x190fe4000000120b */
[----:B------:R-:W-:Y:S01]  /*0b90*/  SHF.R.U32.HI R9, RZ, R18, R11 ;  /* 0x00000012ff097219 */ /* 0x000fe2000001160b */
[----:B------:R-:W-:-:S04]  /*0ba0*/  IMAD.MOV.U32 R11, RZ, RZ, 0x1 ;  /* 0x00000001ff0b7424 */ /* 0x000fc800078e00ff */
[----:B------:R-:W4:Y:S01]  /*0bb0*/  LDC R20, c[0x0][0x648] ;  /* 0x00019200ff147b82 */ /* 0x000f220000000800 */
[-C--:B0-----:R-:W-:Y:S02]  /*0bc0*/  SHF.L.U32 R6, R13, R12.reuse, RZ ;  /* 0x0000000c0d067219 */ /* 0x081fe400000006ff */
[-CC-:B------:R-:W-:Y:S02]  /*0bd0*/  SHF.R.U64 R18, R27, R12.reuse, R9.reuse ;  /* 0x0000000c1b127219 */ /* 0x180fe40000001209 */
[----:B------:R-:W-:Y:S02]  /*0be0*/  SHF.R.U32.HI R19, RZ, R12, R9 ;  /* 0x0000000cff137219 */ /* 0x000fe40000011609 */
[----:B------:R-:W-:Y:S01]  /*0bf0*/  LOP3.LUT R14, RZ, R6, RZ, 0x33, !PT ;  /* 0x00000006ff0e7212 */ /* 0x000fe200078e33ff */
[----:B------:R-:W0:Y:S01]  /*0c00*/  LDC R25, c[0x0][0x638] ;  /* 0x00018e00ff197b82 */ /* 0x000e220000000800 */
[----:B------:R-:W-:Y:S01]  /*0c10*/  SHF.L.U32 R9, R11, R12, RZ ;  /* 0x0000000c0b097219 */ /* 0x000fe200000006ff */
[----:B------:R-:W-:-:S02]  /*0c20*/  IMAD.MOV.U32 R6, RZ, RZ, R18 ;  /* 0x000000ffff067224 */ /* 0x000fc400078e0012 */
[----:B--2---:R-:W-:-:S04]  /*0c30*/  IMAD.MOV.U32 R7, RZ, RZ, R19 ;  /* 0x000000ffff077224 */ /* 0x004fc800078e0013 */
[----:B------:R-:W2:Y:S01]  /*0c40*/  LDC R24, c[0x0][0x610] ;  /* 0x00018400ff187b82 */ /* 0x000ea20000000800 */
[----:B---3--:R-:W-:Y:S05]  /*0c50*/  @!P0 BRA `(.L_x_7) ;  /* 0x0000000000288947 */ /* 0x008fea0003800000 */
[----:B------:R-:W3:Y:S02]  /*0c60*/  LDC R13, c[0x0][0x64c] ;  /* 0x00019300ff0d7b82 */ /* 0x000ee40000000800 */
[----:B---3--:R-:W-:-:S05]  /*0c70*/  IADD3 R13, P0, R18, R13, RZ ;  /* 0x0000000d120d7210 */ /* 0x008fca0007f1e0ff */
        /* <DEDUP_REMOVED lines=8> */
.L_x_7:
[----:B----4-:R-:W-:Y:S01]  /*0d00*/  SHF.R.U64 R6, R6, R20, R7 ;  /* 0x0000001406067219 */ /* 0x010fe20000001207 */
[----:B-1----:R-:W-:Y:S01]  /*0d10*/  VIADD R7, R21, 0xffffffff ;  /* 0xffffffff15077836 */ /* 0x002fe20000000000 */
[----:B------:R-:W-:Y:S01]  /*0d20*/  LOP3.LUT R14, R27, R14, RZ, 0xc0, !PT ;  /* 0x0000000e1b0e7212 */ /* 0x000fe200078ec0ff */
[----:B------:R-:W-:Y:S02]  /*0d30*/  IMAD.MOV R15, RZ, RZ, -R15 ;  /* 0x000000ffff0f7224 */ /* 0x000fe400078e0a0f */
[----:B------:R-:W-:Y:S01]  /*0d40*/  IMAD.MOV R10, RZ, RZ, -R6 ;  /* 0x000000ffff0a7224 */ /* 0x000fe200078e0a06 */
[----:B------:R-:W-:Y:S01]  /*0d50*/  LOP3.LUT R7, R16, R7, RZ, 0xc0, !PT ;  /* 0x0000000710077212 */ /* 0x000fe200078ec0ff */
[----:B------:R-:W-:Y:S02]  /*0d60*/  IMAD R14, R9, R6, R14 ;  /* 0x00000006090e7224 */ /* 0x000fe400078e020e */
[----:B------:R-:W-:Y:S02]  /*0d70*/  @P4 IMAD R3, R17, R15, R8 ;  /* 0x0000000f11034224 */ /* 0x000fe400078e0208 */
[----:B0-----:R-:W-:-:S02]  /*0d80*/  IMAD R6, R10, R25, R18 ;  /* 0x000000190a067224 */ /* 0x001fc400078e0212 */
[----:B--2---:R-:W-:Y:S02]  /*0d90*/  IMAD R3, R14, R24, R3 ;  /* 0x000000180e037224 */ /* 0x004fe400078e0203 */
[----:B------:R-:W-:Y:S02]  /*0da0*/  IMAD R6, R6, R21, R7 ;  /* 0x0000001506067224 */ /* 0x000fe400078e0207 */
[----:B------:R-:W-:-:S03]  /*0db0*/  IMAD.MOV.U32 R9, RZ, RZ, 0x1 ;  /* 0x00000001ff097424 */ /* 0x000fc600078e00ff */
[----:B------:R-:W-:Y:S02]  /*0dc0*/  SEL R12, R6, R3, !P4 ;  /* 0x00000003060c7207 */ /* 0x000fe40006000000 */
[----:B------:R-:W-:-:S07]  /*0dd0*/  SEL R16, R3, R6, !P4 ;  /* 0x0000000603107207 */ /* 0x000fce0006000000 */
.L_x_5:
[----:B------:R-:W-:-:S08]  /*0de0*/  NOP ;  /* 0x0000000000007918 */ /* 0x000fd00000000000 */
[----:B------:R-:W0:Y:S02]  /*0df0*/  USETMAXREG.TRY_ALLOC.CTAPOOL UP0, 0xe8 ;  /* 0x000000e8000079c8 */ /* 0x000e240008000600 */
[----:B0-----:R-:W-:-:S13]  /*0e00*/  PLOP3.LUT P0, PT, PT, PT, UP0, 0x80, 0x0 ;  /* 0x000000000000781c */ /* 0x001fda0003f0f008 */
[----:B------:R-:W-:Y:S05]  /*0e10*/  @!P0 BRA `(.L_x_5) ;  /* 0xfffffffc00f08947 */ /* 0x000fea000383ffff */
[----:B------:R-:W-:Y:S01]  /*0e20*/  ULDC.64 UR4, c[0x0][0x598] ;  /* 0x0001660000047ab9 */ /* 0x000fe20000000a00 */
[----:B------:R-:W-:Y:S01]  /*0e30*/  ULDC.64 UR16, c[0x0][0x208] ;  /* 0x0000820000107ab9 */ /* 0x000fe20000000a00 */
[----:B------:R-:W-:-:S04]  /*0e40*/  ISETP.NE.U32.AND P0, PT, RZ, UR4, PT ;  /* 0x00000004ff007c0c */ /* 0x000fc8000bf05070 */
[----:B------:R-:W-:-:S13]  /*0e50*/  ISETP.NE.AND.EX P0, PT, RZ, UR5, PT, P0 ;  /* 0x00000005ff007c0c */ /* 0x000fda000bf05300 */
[----:B------:R-:W-:Y:S05]  /*0e60*/  @!P0 BRA `(.L_x_8) ;  /* 0x00000000001c8947 */ /* 0x000fea0003800000 */
[----:B------:R-:W0:Y:S02]  /*0e70*/  LDC.64 R6, c[0x0][0x598] ;  /* 0x00016600ff067b82 */ /* 0x000e240000000a00 */
[----:B0-----:R-:W2:Y:S02]  /*0e80*/  LDG.E.64 R6, desc[UR16][R6.64] ;  /* 0x0000001006067981 */ /* 0x001ea4000c1e1b00 */
[----:B--2---:R-:W-:-:S04]  /*0e90*/  ISETP.NE.U32.AND P0, PT, R6, RZ, PT ;  /* 0x000000ff0600720c */ /* 0x004fc80003f05070 */
[----:B------:R-:W-:-:S13]  /*0ea0*/  ISETP.NE.AND.EX P0, PT, R7, RZ, PT, P0 ;  /* 0x000000ff0700720c */ /* 0x000fda0003f05300 */
[----:B------:R-:W-:Y:S05]  /*0eb0*/  @!P0 BRA `(.L_x_8) ;  /* 0x0000000000088947 */ /* 0x000fea0003800000 */
[----:B------:R0:W5:Y:S01]  /*0ec0*/  LD.E R3, desc[UR16][R6.64] ;  /* 0x0000001006037980 */ /* 0x000162000c101900 */
[----:B------:R-:W-:Y:S05]  /*0ed0*/  BRA `(.L_x_9) ;  /* 0x0000000000207947 */ /* 0x000fea0003800000 */
.L_x_8:
[----:B------:R-:W-:Y:S02]  /*0ee0*/  ULDC.64 UR4, c[0x0][0x588] ;  /* 0x0001620000047ab9 */ /* 0x000fe40000000a00 */
[----:B------:R-:W-:-:S04]  /*0ef0*/  ISETP.NE.U32.AND P0, PT, RZ, UR4, PT ;  /* 0x00000004ff007c0c */ /* 0x000fc8000bf05070 */
[----:B------:R-:W-:-:S13]  /*0f00*/  ISETP.NE.AND.EX P0, PT, RZ, UR5, PT, P0 ;  /* 0x00000005ff007c0c */ /* 0x000fda000bf05300 */
[----:B------:R-:W-:Y:S05]  /*0f10*/  @!P0 BRA `(.L_x_10) ;  /* 0x00000000000c8947 */ /* 0x000fea0003800000 */
[----:B------:R-:W0:Y:S02]  /*0f20*/  LDC.64 R6, c[0x0][0x588] ;  /* 0x00016200ff067b82 */ /* 0x000e240000000a00 */
[----:B0-----:R1:W5:Y:S01]  /*0f30*/  LDG.E R3, desc[UR16][R6.64] ;  /* 0x0000001006037981 */ /* 0x001362000c1e1900 */
[----:B------:R-:W-:Y:S05]  /*0f40*/  BRA `(.L_x_9) ;  /* 0x0000000000047947 */ /* 0x000fea0003800000 */
.L_x_10:
[----:B------:R-:W2:Y:S02]  /*0f50*/  LDC R3, c[0x0][0x580] ;  /* 0x00016000ff037b82 */ /* 0x000ea40000000800 */
.L_x_9:
[----:B------:R-:W-:Y:S02]  /*0f60*/  ULDC.64 UR4, c[0x0][0x5a0] ;  /* 0x0001680000047ab9 */ /* 0x000fe40000000a00 */
[----:B------:R-:W-:-:S04]  /*0f70*/  ISETP.NE.U32.AND P0, PT, RZ, UR4, PT ;  /* 0x00000004ff007c0c */ /* 0x000fc8000bf05070 */
[----:B------:R-:W-:-:S13]  /*0f80*/  ISETP.NE.AND.EX P0, PT, RZ, UR5, PT, P0 ;  /* 0x00000005ff007c0c */ /* 0x000fda000bf05300 */
[----:B------:R-:W-:Y:S05]  /*0f90*/  @!P0 BRA `(.L_x_11) ;  /* 0x00000000001c8947 */ /* 0x000fea0003800000 */
[----:B01----:R-:W0:Y:S02]  /*0fa0*/  LDC.64 R6, c[0x0][0x5a0] ;  /* 0x00016800ff067b82 */ /* 0x003e240000000a00 */
[----:B0-----:R-:W3:Y:S02]  /*0fb0*/  LDG.E.64 R6, desc[UR16][R6.64] ;  /* 0x0000001006067981 */ /* 0x001ee4000c1e1b00 */
[----:B---3--:R-:W-:-:S04]  /*0fc0*/  ISETP.NE.U32.AND P0, PT, R6, RZ, PT ;  /* 0x000000ff0600720c */ /* 0x008fc80003f05070 */
[----:B------:R-:W-:-:S13]  /*0fd0*/  ISETP.NE.AND.EX P0, PT, R7, RZ, PT, P0 ;  /* 0x000000ff0700720c */ /* 0x000fda0003f05300 */
[----:B------:R-:W-:Y:S05]  /*0fe0*/  @!P0 BRA `(.L_x_11) ;  /* 0x0000000000088947 */ /* 0x000fea0003800000 */
[----:B------:R0:W5:Y:S01]  /*0ff0*/  LD.E R10, desc[UR16][R6.64] ;  /* 0x00000010060a7980 */ /* 0x000162000c101900 */
[----:B------:R-:W-:Y:S05]  /*1000*/  BRA `(.L_x_12) ;  /* 0x0000000000207947 */ /* 0x000fea0003800000 */
.L_x_11:
[----:B------:R-:W-:Y:S02]  /*1010*/  ULDC.64 UR4, c[0x0][0x590] ;  /* 0x0001640000047ab9 */ /* 0x000fe40000000a00 */
[----:B------:R-:W-:-:S04]  /*1020*/  ISETP.NE.U32.AND P0, PT, RZ, UR4, PT ;  /* 0x00000004ff007c0c */ /* 0x000fc8000bf05070 */
[----:B------:R-:W-:-:S13]  /*1030*/  ISETP.NE.AND.EX P0, PT, RZ, UR5, PT, P0 ;  /* 0x00000005ff007c0c */ /* 0x000fda000bf05300 */
[----:B------:R-:W-:Y:S05]  /*1040*/  @!P0 BRA `(.L_x_13) ;  /* 0x00000000000c8947 */ /* 0x000fea0003800000 */
[----:B------:R-:W3:Y:S02]  /*1050*/  LDC.64 R10, c[0x0][0x590] ;  /* 0x00016400ff0a7b82 */ /* 0x000ee40000000a00 */
[----:B---3--:R3:W5:Y:S01]  /*1060*/  LDG.E R10, desc[UR16][R10.64] ;  /* 0x000000100a0a7981 */ /* 0x008762000c1e1900 */
[----:B------:R-:W-:Y:S05]  /*1070*/  BRA `(.L_x_12) ;  /* 0x0000000000047947 */ /* 0x000fea0003800000 */
.L_x_13:
[----:B------:R-:W4:Y:S02]  /*1080*/  LDC R10, c[0x0][0x584] ;  /* 0x00016100ff0a7b82 */ /* 0x000f240000000800 */
.L_x_12:
[----:B------:R-:W-:-:S13]  /*1090*/  LOP3.LUT P0, RZ, R9, 0xff, RZ, 0xc0, !PT ;  /* 0x000000ff09ff7812 */ /* 0x000fda000780c0ff */
[----:B------:R-:W-:Y:S05]  /*10a0*/  @!P0 EXIT ;  /* 0x000000000000894d */ /* 0x000fea0003800000 */
[----:B------:R-:W-:Y:S01]  /*10b0*/  ULDC UR4, c[0x0][0x28c] ;  /* 0x0000a30000047ab9 */ /* 0x000fe20000000800 */
[----:B------:R-:W-:Y:S01]  /*10c0*/  LOP3.LUT R80, R4, 0x1, RZ, 0xfc, !PT ;  /* 0x0000000104507812 */ /* 0x000fe200078efcff */
[----:B------:R-:W-:-:S04]  /*10d0*/  UIADD3 UR4, UR4, 0x3f, URZ ;  /* 0x0000003f04047890 */ /* 0x000fc8000fffe03f */
[----:B------:R-:W-:-:S04]  /*10e0*/  USHF.R.S32.HI UR5, URZ, 0x1f, UR4 ;  /* 0x0000001f3f057899 */ /* 0x000fc80008011404 */
[----:B------:R-:W-:-:S03]  /*10f0*/  ULEA.HI UR5, UR5, UR4, URZ, 0x6 ;  /* 0x0000000405057291 */ /* 0x000fc6000f8f303f */
[----:B------:R-:W-:Y:S01]  /*1100*/  UMOV UR4, URZ ;  /* 0x0000003f00047c82 */ /* 0x000fe20008000000 */
[----:B------:R-:W-:-:S03]  /*1110*/  USHF.R.S32.HI UR9, URZ, 0x6, UR5 ;  /* 0x000000063f097899 */ /* 0x000fc60008011405 */
[----:B------:R-:W-:-:S09]  /*1120*/  UMOV UR5, URZ ;  /* 0x0000003f00057c82 */ /* 0x000fd20008000000 */
.L_x_102:
[----:B01----:R-:W-:Y:S01]  /*1130*/  LOP3.LUT R6, R2, 0x80, RZ, 0xc0, !PT ;  /* 0x0000008002067812 */ /* 0x003fe200078ec0ff */
[----:B------:R-:W0:Y:S01]  /*1140*/  S2UR UR13, SR_CgaCtaId ;  /* 0x00000000000d79c3 */ /* 0x000e220000008800 */
[----:B------:R-:W-:Y:S01]  /*1150*/  UMOV UR12, 0x400 ;  /* 0x00000400000c7882 */ /* 0x000fe20000000000 */
[----:B------:R-:W-:Y:S01]  /*1160*/  UMOV UR6, URZ ;  /* 0x0000003f00067c82 */ /* 0x000fe20008000000 */
[----:B------:R-:W-:Y:S01]  /*1170*/  SHF.R.U32.HI R6, RZ, 0x7, R6 ;  /* 0x00000007ff067819 */ /* 0x000fe20000011606 */
[----:B------:R-:W-:Y:S01]  /*1180*/  UMOV UR7, URZ ;  /* 0x0000003f00077c82 */ /* 0x000fe20008000000 */
[----:B------:R-:W-:Y:S01]  /*1190*/  UMOV UR18, UR5 ;  /* 0x0000000500127c82 */ /* 0x000fe20008000000 */
[----:B------:R-:W-:Y:S01]  /*11a0*/  CS2R R14, SRZ ;  /* 0x00000000000e7805 */ /* 0x000fe2000001ff00 */
[----:B---3--:R-:W-:Y:S01]  /*11b0*/  IMAD.MOV.U32 R11, RZ, RZ, RZ ;  /* 0x000000ffff0b7224 */ /* 0x008fe200078e00ff */
[----:B------:R-:W1:Y:S01]  /*11c0*/  LDC R7, c[0x0][0x28c] ;  /* 0x0000a300ff077b82 */ /* 0x000e620000000800 */
[----:B------:R-:W3:Y:S01]  /*11d0*/  SHFL.IDX PT, R6, R6, RZ, 0x1f ;  /* 0x00001fff06067589 */ /* 0x000ee200000e0000 */
[----:B------:R-:W-:-:S02]  /*11e0*/  CS2R R18, SRZ ;  /* 0x0000000000127805 */ /* 0x000fc4000001ff00 */
[----:B------:R-:W-:Y:S02]  /*11f0*/  CS2R R20, SRZ ;  /* 0x0000000000147805 */ /* 0x000fe4000001ff00 */
[----:B------:R-:W-:Y:S02]  /*1200*/  CS2R R22, SRZ ;  /* 0x0000000000167805 */ /* 0x000fe4000001ff00 */
[----:B------:R-:W-:Y:S02]  /*1210*/  CS2R R56, SRZ ;  /* 0x0000000000387805 */ /* 0x000fe4000001ff00 */
[----:B------:R-:W-:Y:S02]  /*1220*/  CS2R R58, SRZ ;  /* 0x00000000003a7805 */ /* 0x000fe4000001ff00 */
[----:B------:R-:W-:Y:S02]  /*1230*/  CS2R R60, SRZ ;  /* 0x00000000003c7805 */ /* 0x000fe4000001ff00 */
[----:B------:R-:W-:-:S02]  /*1240*/  CS2R R62, SRZ ;  /* 0x00000000003e7805 */ /* 0x000fc4000001ff00 */
[----:B------:R-:W-:Y:S02]  /*1250*/  CS2R R64, SRZ ;  /* 0x0000000000407805 */ /* 0x000fe4000001ff00 */
[----:B------:R-:W-:Y:S01]  /*1260*/  CS2R R66, SRZ ;  /* 0x0000000000427805 */ /* 0x000fe2000001ff00 */
[----:B------:R-:W-:Y:S01]  /*1270*/  IMAD.MOV.U32 R68, RZ, RZ, RZ ;  /* 0x000000ffff447224 */ /* 0x000fe200078e00ff */
[----:B------:R-:W-:Y:S02]  /*1280*/  CS2R R70, SRZ ;  /* 0x0000000000467805 */ /* 0x000fe4000001ff00 */
[----:B------:R-:W-:Y:S02]  /*1290*/  CS2R R72, SRZ ;  /* 0x0000000000487805 */ /* 0x000fe4000001ff00 */
[----:B------:R-:W-:Y:S02]  /*12a0*/  CS2R R74, SRZ ;  /* 0x00000000004a7805 */ /* 0x000fe4000001ff00 */
[----:B------:R-:W-:-:S02]  /*12b0*/  CS2R R76, SRZ ;  /* 0x00000000004c7805 */ /* 0x000fc4000001ff00 */
[----:B------:R-:W-:Y:S01]  /*12c0*/  CS2R R78, SRZ ;  /* 0x00000000004e7805 */ /* 0x000fe2000001ff00 */
[----:B------:R-:W-:Y:S01]  /*12d0*/  IMAD.U32 R9, RZ, RZ, UR4 ;  /* 0x00000004ff097e24 */ /* 0x000fe2000f8e00ff */
[----:B------:R-:W-:Y:S02]  /*12e0*/  CS2R R24, SRZ ;  /* 0x0000000000187805 */ /* 0x000fe4000001ff00 */
[----:B------:R-:W-:Y:S02]  /*12f0*/  CS2R R26, SRZ ;  /* 0x00000000001a7805 */ /* 0x000fe4000001ff00 */
[----:B------:R-:W-:Y:S02]  /*1300*/  CS2R R28, SRZ ;  /* 0x00000000001c7805 */ /* 0x000fe4000001ff00 */
[----:B------:R-:W-:Y:S02]  /*1310*/  CS2R R30, SRZ ;  /* 0x00000000001e7805 */ /* 0x000fe4000001ff00 */
[----:B------:R-:W-:-:S02]  /*1320*/  CS2R R32, SRZ ;  /* 0x0000000000207805 */ /* 0x000fc4000001ff00 */
[----:B------:R-:W-:Y:S02]  /*1330*/  CS2R R34, SRZ ;  /* 0x0000000000227805 */ /* 0x000fe4000001ff00 */
[----:B-1----:R-:W-:Y:S02]  /*1340*/  ISETP.GE.AND P0, PT, R7, 0x1, PT ;  /* 0x000000010700780c */ /* 0x002fe40003f06270 */
[----:B------:R-:W-:Y:S02]  /*1350*/  CS2R R36, SRZ ;  /* 0x0000000000247805 */ /* 0x000fe4000001ff00 */
[----:B---3--:R-:W-:Y:S02]  /*1360*/  R2UR UR8, R6 ;  /* 0x00000000060872ca */ /* 0x008fe400000e0000 */
[----:B------:R-:W-:Y:S02]  /*1370*/  CS2R R38, SRZ ;  /* 0x0000000000267805 */ /* 0x000fe4000001ff00 */
[----:B------:R-:W-:-:S02]  /*1380*/  CS2R R40, SRZ ;  /* 0x0000000000287805 */ /* 0x000fc4000001ff00 */
[----:B------:R-:W-:Y:S02]  /*1390*/  CS2R R42, SRZ ;  /* 0x00000000002a7805 */ /* 0x000fe4000001ff00 */
[----:B------:R-:W-:Y:S02]  /*13a0*/  CS2R R44, SRZ ;  /* 0x00000000002c7805 */ /* 0x000fe4000001ff00 */
[----:B------:R-:W-:Y:S02]  /*13b0*/  CS2R R46, SRZ ;  /* 0x00000000002e7805 */ /* 0x000fe4000001ff00 */
[----:B------:R-:W-:Y:S02]  /*13c0*/  CS2R R48, SRZ ;  /* 0x0000000000307805 */ /* 0x000fe4000001ff00 */
[----:B------:R-:W-:Y:S02]  /*13d0*/  CS2R R50, SRZ ;  /* 0x0000000000327805 */ /* 0x000fe4000001ff00 */
[----:B------:R-:W-:-:S02]  /*13e0*/  CS2R R52, SRZ ;  /* 0x0000000000347805 */ /* 0x000fc4000001ff00 */
[----:B------:R-:W-:Y:S01]  /*13f0*/  CS2R R54, SRZ ;  /* 0x0000000000367805 */ /* 0x000fe2000001ff00 */
[----:B------:R-:W-:-:S04]  /*1400*/  ULEA.HI UR10, UR8, UR8, URZ, 0x1 ;  /* 0x00000008080a7291 */ /* 0x000fc8000f8f083f */
[----:B------:R-:W-:Y:S02]  /*1410*/  ULOP3.LUT UR11, UR10, 0xffffe, URZ, 0xc0, !UPT ;  /* 0x000ffffe0a0b7892 */ /* 0x000fe4000f8ec03f */
[----:B0-----:R-:W-:Y:S02]  /*1420*/  ULEA UR10, UR13, UR12, 0x18 ;  /* 0x0000000c0d0a7291 */ /* 0x001fe4000f8ec03f */
[----:B------:R-:W-:-:S03]  /*1430*/  UIADD3 UR11, UR8, -UR11, URZ ;  /* 0x8000000b080b7290 */ /* 0x000fc6000fffe03f */
[----:B------:R-:W-:Y:S01]  /*1440*/  UMOV UR8, URZ ;  /* 0x0000003f00087c82 */ /* 0x000fe20008000000 */
[----:B------:R-:W-:-:S04]  /*1450*/  ULEA UR11, UR11, UR10, 0xc ;  /* 0x0000000a0b0b7291 */ /* 0x000fc8000f8e603f */
[----:B------:R-:W-:-:S04]  /*1460*/  UIADD3 UR11, UR11, 0x200, URZ ;  /* 0x000002000b0b7890 */ /* 0x000fc8000fffe03f */
[----:B------:R-:W-:-:S04]  /*1470*/  USHF.R.U32.HI UR11, URZ, 0x4, UR11 ;  /* 0x000000043f0b7899 */ /* 0x000fc8000801160b */
[----:B------:R-:W-:Y:S01]  /*1480*/  ULOP3.LUT UR11, UR11, 0x3fff, URZ, 0xc0, !UPT ;  /* 0x00003fff0b0b7892 */ /* 0x000fe2000f8ec03f */
[----:B-----5:R-:W-:Y:S11]  /*1490*/  @!P0 BRA `(.L_x_14) ;  /* 0x0000000400708947 */ /* 0x020ff60003800000 */
[----:B------:R-:W-:-:S13]  /*14a0*/  ISETP.NE.AND P1, PT, R80, 0x3, PT ;  /* 0x000000035000780c */ /* 0x000fda0003f25270 */
[----:B------:R-:W-:Y:S05]  /*14b0*/  @!P1 BRA `(.L_x_15) ;  /* 0x0000000000049947 */ /* 0x000fea0003800000 */
[----:B------:R-:W-:Y:S01]  /*14c0*/  BPT.TRAP 0x1 ;  /* 0x000000040000795c */ /* 0x000fe20000300000 */
.L_x_15:
[----:B------:R-:W-:Y:S01]  /*14d0*/  ULEA UR6, UR5, UR10, 0x3 ;  /* 0x0000000a05067291 */ /* 0x000fe2000f8e183f */
[----:B------:R-:W-:-:S05]  /*14e0*/  IMAD.U32 R6, RZ, RZ, UR4 ;  /* 0x00000004ff067e24 */ /* 0x000fca000f8e00ff */
[----:B------:R-:W-:-:S04]  /*14f0*/  SHF.L.U32 R6, R6, 0x1f, RZ ;  /* 0x0000001f06067819 */ /* 0x000fc800000006ff */
[----:B------:R0:W1:Y:S01]  /*1500*/  SYNCS.PHASECHK.TRANS64.TRYWAIT P0, [UR6], R6 ;  /* 0x00000006ff0075a7 */ /* 0x0000620008000146 */
[----:B------:R-:W-:Y:S05]  /*1510*/  @!P1 BRA `(.L_x_16) ;  /* 0x0000000000049947 */ /* 0x000fea0003800000 */
[----:B------:R-:W-:Y:S01]  /*1520*/  BPT.TRAP 0x1 ;  /* 0x000000040000795c */ /* 0x000fe20000300000 */
.L_x_16:
[----:B-1----:R-:W-:Y:S05]  /*1530*/  @P0 BRA `(.L_x_17) ;  /* 0x0000000000080947 */ /* 0x002fea0003800000 */
[----:B------:R-:W1:Y:S02]  /*1540*/  SYNCS.PHASECHK.TRANS64.TRYWAIT P0, [UR6], R6 ;  /* 0x00000006ff0075a7 */ /* 0x000e640008000146 */
[----:B-1----:R-:W-:Y:S05]  /*1550*/  @!P0 BRA `(.L_x_18) ;  /* 0x0000005c00488947 */ /* 0x002fea0003800000 */
.L_x_17:
[----:B------:R-:W-:Y:S01]  /*1560*/  UIADD3 UR6, UR10, 0x24200, URZ ;  /* 0x000242000a067890 */ /* 0x000fe2000fffe03f */
[----:B------:R-:W-:Y:S01]  /*1570*/  WARPGROUP.ARRIVE ;  /* 0x00000000000079c5 */ /* 0x000fe20000000000 */
[----:B------:R-:W-:Y:S01]  /*1580*/  ULOP3.LUT UR12, UR11, 0x10000, URZ, 0xfc, !UPT ;  /* 0x000100000b0c7892 */ /* 0x000fe2000f8efc3f */
[----:B------:R-:W-:Y:S01]  /*1590*/  CS2R R14, SRZ ;  /* 0x00000000000e7805 */ /* 0x000fe2000001ff00 */
[----:B------:R-:W-:Y:S01]  /*15a0*/  USHF.R.U32.HI UR6, URZ, 0x4, UR6 ;  /* 0x000000043f067899 */ /* 0x000fe20008011606 */
[----:B------:R-:W-:Y:S01]  /*15b0*/  IMAD.MOV.U32 R11, RZ, RZ, RZ ;  /* 0x000000ffff0b7224 */ /* 0x000fe200078e00ff */
[----:B------:R-:W-:Y:S01]  /*15c0*/  ULEA UR12, UR5, UR12, 0x9 ;  /* 0x0000000c050c7291 */ /* 0x000fe2000f8e483f */
[----:B------:R-:W-:Y:S01]  /*15d0*/  CS2R R18, SRZ ;  /* 0x0000000000127805 */ /* 0x000fe2000001ff00 */
[----:B------:R-:W-:Y:S01]  /*15e0*/  ULOP3.LUT UR6, UR6, 0x3fff, URZ, 0xc0, !UPT ;  /* 0x00003fff06067892 */ /* 0x000fe2000f8ec03f */
[----:B------:R-:W-:Y:S01]  /*15f0*/  CS2R R20, SRZ ;  /* 0x0000000000147805 */ /* 0x000fe2000001ff00 */
[----:B------:R-:W-:Y:S01]  /*1600*/  UMOV UR13, 0x80000020 ;  /* 0x80000020000d7882 */ /* 0x000fe20000000000 */
[----:B------:R-:W-:Y:S01]  /*1610*/  UMOV UR15, 0x80000020 ;  /* 0x80000020000f7882 */ /* 0x000fe20000000000 */
[----:B------:R-:W-:Y:S01]  /*1620*/  ULOP3.LUT UR6, UR6, 0x10000, URZ, 0xfc, !UPT ;  /* 0x0001000006067892 */ /* 0x000fe2000f8efc3f */
[----:B------:R-:W-:Y:S01]  /*1630*/  CS2R R22, SRZ ;  /* 0x0000000000167805 */ /* 0x000fe2000001ff00 */
[----:B------:R-:W-:Y:S01]  /*1640*/  ULDC UR7, c[0x0][0x50c] ;  /* 0x0001430000077ab9 */ /* 0x000fe20000000800 */
[----:B------:R-:W-:Y:S01]  /*1650*/  CS2R R56, SRZ ;  /* 0x0000000000387805 */ /* 0x000fe2000001ff00 */
[----:B------:R-:W-:Y:S01]  /*1660*/  ULEA UR14, UR5, UR6, 0x8 ;  /* 0x00000006050e7291 */ /* 0x000fe2000f8e403f */
[----:B------:R-:W-:Y:S01]  /*1670*/  CS2R R58, SRZ ;  /* 0x00000000003a7805 */ /* 0x000fe2000001ff00 */
[----:B------:R-:W-:Y:S01]  /*1680*/  UISETP.NE.AND UP0, UPT, UR7, 0x2, UPT ;  /* 0x000000020700788c */ /* 0x000fe2000bf05270 */
[----:B------:R-:W-:Y:S01]  /*1690*/  CS2R R60, SRZ ;  /* 0x00000000003c7805 */ /* 0x000fe2000001ff00 */
[----:B------:R-:W-:Y:S01]  /*16a0*/  UMOV UR6, 0x2 ;  /* 0x0000000200067882 */ /* 0x000fe20000000000 */
[----:B------:R-:W-:Y:S01]  /*16b0*/  CS2R R62, SRZ ;  /* 0x00000000003e7805 */ /* 0x000fe2000001ff00 */
[----:B------:R-:W-:Y:S01]  /*16c0*/  USEL UR7, URZ, 0x1, UP0 ;  /* 0x000000013f077887 */ /* 0x000fe20008000000 */
[----:B------:R-:W-:-:S02]  /*16d0*/  CS2R R64, SRZ ;  /* 0x0000000000407805 */ /* 0x000fc4000001ff00 */
[----:B------:R-:W-:Y:S01]  /*16e0*/  CS2R R66, SRZ ;  /* 0x0000000000427805 */ /* 0x000fe2000001ff00 */
[----:B------:R-:W-:Y:S01]  /*16f0*/  QGMMA.64x64x32.F32.E5M2.E5M2 R24, gdesc[UR12], RZ, !UPT ;  /* 0x00e000000c1879f3 */ /* 0x000fe2000c7038ff */
[----:B------:R-:W-:Y:S01]  /*1700*/  UIADD3 UR12, UR12, 0x2, URZ ;  /* 0x000000020c0c7890 */ /* 0x000fe2000fffe03f */
[----:B------:R-:W-:Y:S01]  /*1710*/  IMAD.MOV.U32 R68, RZ, RZ, RZ ;  /* 0x000000ffff447224 */ /* 0x000fe200078e00ff */
[----:B------:R-:W-:Y:S01]  /*1720*/  ISETP.NE.AND P0, PT, RZ, UR7, PT ;  /* 0x00000007ff007c0c */ /* 0x000fe2000bf05270 */
[----:B------:R-:W-:Y:S01]  /*1730*/  UIADD3 UR14, UR14, 0x2, URZ ;  /* 0x000000020e0e7890 */ /* 0x000fe2000fffe03f */
[----:B------:R-:W-:Y:S01]  /*1740*/  CS2R R70, SRZ ;  /* 0x0000000000467805 */ /* 0x000fe2000001ff00 */
[----:B------:R-:W-:Y:S01]  /*1750*/  UMOV UR13, 0x80000020 ;  /* 0x80000020000d7882 */ /* 0x000fe20000000000 */
[----:B------:R-:W-:Y:S01]  /*1760*/  UMOV UR15, 0x80000020 ;  /* 0x80000020000f7882 */ /* 0x000fe20000000000 */
[----:B------:R-:W-:Y:S02]  /*1770*/  CS2R R72, SRZ ;  /* 0x0000000000487805 */ /* 0x000fe4000001ff00 */
[----:B------:R-:W-:-:S02]  /*1780*/  CS2R R74, SRZ ;  /* 0x00000000004a7805 */ /* 0x000fc4000001ff00 */
[----:B------:R-:W-:Y:S02]  /*1790*/  CS2R R76, SRZ ;  /* 0x00000000004c7805 */ /* 0x000fe4000001ff00 */
[----:B------:R-:W-:Y:S01]  /*17a0*/  CS2R R78, SRZ ;  /* 0x00000000004e7805 */ /* 0x000fe2000001ff00 */
[----:B------:R-:W-:Y:S01]  /*17b0*/  QGMMA.64x64x32.F32.E5M2.E5M2 R24, gdesc[UR12], R24, gsb0 ;  /* 0x00e000000c1879f3 */ /* 0x000fe20008003818 */
[----:B------:R-:W-:Y:S05]  /*17c0*/  @!P0 BRA `(.L_x_19) ;  /* 0x0000000000888947 */ /* 0x000fea0003800000 */
[----:B------:R-:W-:Y:S02]  /*17d0*/  WARPGROUP.DEPBAR.LE gsb0, 0x0 ;  /* 0x00008000000079c5 */ /* 0x000fe40000010000 */
[----:B------:R-:W-:-:S01]  /*17e0*/  FADD R79, RZ, R24 ;  /* 0x00000018ff4f7221 */ /* 0x000fc20000000000 */
[----:B------:R-:W-:Y:S01]  /*17f0*/  FADD R78, RZ, R25 ;  /* 0x00000019ff4e7221 */ /* 0x000fe20000000000 */
        /* <DEDUP_REMOVED lines=30> */
[----:B------:R-:W-:-:S06]  /*19e0*/  UMOV UR6, URZ ;  /* 0x0000003f00067c82 */ /* 0x000fcc0008000000 */
.L_x_19:
[----:B------:R-:W-:-:S04]  /*19f0*/  UIADD3 UR18, UR5, 0x1, URZ ;  /* 0x0000000105127890 */ /* 0x000fc8000fffe03f */
[----:B------:R-:W-:-:S04]  /*1a00*/  UISETP.NE.AND UP0, UPT, UR18, 0x12, UPT ;  /* 0x000000121200788c */ /* 0x000fc8000bf05270 */
[----:B------:R-:W-:Y:S02]  /*1a10*/  USEL UR8, URZ, 0x1, UP0 ;  /* 0x000000013f087887 */ /* 0x000fe40008000000 */
[----:B------:R-:W-:Y:S02]  /*1a20*/  USEL UR18, UR18, URZ, UP0 ;  /* 0x0000003f12127287 */ /* 0x000fe40008000000 */
[----:B------:R-:W-:-:S06]  /*1a30*/  ULOP3.LUT UR8, UR4, UR8, URZ, 0x3c, !UPT ;  /* 0x0000000804087292 */ /* 0x000fcc000f8e3c3f */
[----:B------:R-:W-:Y:S01]  /*1a40*/  IMAD.U32 R9, RZ, RZ, UR8 ;  /* 0x00000008ff097e24 */ /* 0x000fe2000f8e00ff */
[----:B------:R-:W-:-:S06]  /*1a50*/  UMOV UR8, 0x1 ;  /* 0x0000000100087882 */ /* 0x000fcc0000000000 */
.L_x_14:
[----:B------:R-:W-:-:S04]  /*1a60*/  UISETP.LT.AND UP0, UPT, UR9, 0x1, UPT ;  /* 0x000000010900788c */ /* 0x000fc8000bf01270 */
[----:B------:R-:W-:-:S04]  /*1a70*/  USEL UR12, UR9, 0x1, UP0 ;  /* 0x00000001090c7887 */ /* 0x000fc80008000000 */
[----:B------:R-:W-:-:S04]  /*1a80*/  UIADD3 UR12, UR9, -UR12, URZ ;  /* 0x8000000c090c7290 */ /* 0x000fc8000fffe03f */
[----:B------:R-:W-:-:S06]  /*1a90*/  UISETP.GE.AND UP0, UPT, UR12, 0x1, UPT ;  /* 0x000000010c00788c */ /* 0x000fcc000bf06270 */
[----:B------:R-:W-:-:S13]  /*1aa0*/  PLOP3.LUT P0, PT, PT, PT, UP0, 0x80, 0x0 ;  /* 0x000000000000781c */ /* 0x000fda0003f0f008 */
[----:B------:R-:W-:Y:S05]  /*1ab0*/  @!P0 BRA `(.L_x_20) ;  /* 0x0000000400848947 */ /* 0x000fea0003800000 */
[----:B01----:R-:W-:Y:S01]  /*1ac0*/  IMAD.U32 R6, RZ, RZ, UR12 ;  /* 0x0000000cff067e24 */ /* 0x003fe2000f8e00ff */
[----:B------:R-:W-:Y:S01]  /*1ad0*/  UMOV UR19, UR5 ;  /* 0x0000000500137c82 */ /* 0x000fe20008000000 */
[----:B------:R-:W-:-:S05]  /*1ae0*/  ULDC UR20, c[0x0][0x50c] ;  /* 0x0001430000147ab9 */ /* 0x000fca0000000800 */
.L_x_28:
[----:B------:R-:W-:-:S13]  /*1af0*/  ISETP.NE.AND P1, PT, R80, 0x3, PT ;  /* 0x000000035000780c */ /* 0x000fda0003f25270 */
[----:B01----:R-:W-:Y:S05]  /*1b00*/  @!P1 BRA `(.L_x_21) ;  /* 0x0000000000049947 */ /* 0x003fea0003800000 */
[----:B------:R-:W-:Y:S01]  /*1b10*/  BPT.TRAP 0x1 ;  /* 0x000000040000795c */ /* 0x000fe20000300000 */
.L_x_21:
[----:B------:R-:W0:Y:S01]  /*1b20*/  S2UR UR12, SR_CgaCtaId ;  /* 0x00000000000c79c3 */ /* 0x000e220000008800 */
[----:B------:R-:W-:Y:S01]  /*1b30*/  UMOV UR10, 0x400 ;  /* 0x00000400000a7882 */ /* 0x000fe20000000000 */
[----:B------:R-:W-:Y:S01]  /*1b40*/  SHF.L.U32 R7, R9, 0x1f, RZ ;  /* 0x0000001f09077819 */ /* 0x000fe200000006ff */
[----:B0-----:R-:W-:-:S04]  /*1b50*/  ULEA UR10, UR12, UR10, 0x18 ;  /* 0x0000000a0c0a7291 */ /* 0x001fc8000f8ec03f */
[----:B------:R-:W-:-:S09]  /*1b60*/  ULEA UR12, UR18, UR10, 0x3 ;  /* 0x0000000a120c7291 */ /* 0x000fd2000f8e183f */
[----:B------:R0:W1:Y:S01]  /*1b70*/  SYNCS.PHASECHK.TRANS64.TRYWAIT P0, [UR12], R7 ;  /* 0x00000007ff0075a7 */ /* 0x000062000800014c */
[----:B------:R-:W-:Y:S05]  /*1b80*/  @!P1 BRA `(.L_x_22) ;  /* 0x0000000000049947 */ /* 0x000fea0003800000 */
[----:B------:R-:W-:Y:S01]  /*1b90*/  BPT.TRAP 0x1 ;  /* 0x000000040000795c */ /* 0x000fe20000300000 */
.L_x_22:
[----:B-1----:R-:W-:Y:S05]  /*1ba0*/  @P0 BRA `(.L_x_23) ;  /* 0x0000000000080947 */ /* 0x002fea0003800000 */
[----:B------:R-:W1:Y:S02]  /*1bb0*/  SYNCS.PHASECHK.TRANS64.TRYWAIT P0, [UR12], R7 ;  /* 0x00000007ff0075a7 */ /* 0x000e64000800014c */
[----:B-1----:R-:W-:Y:S05]  /*1bc0*/  @!P0 BRA `(.L_x_24) ;  /* 0x0000005400c48947 */ /* 0x002fea0003800000 */
.L_x_23:
[----:B------:R-:W-:Y:S01]  /*1bd0*/  UIADD3 UR12, UR10, 0x24200, URZ ;  /* 0x000242000a0c7890 */ /* 0x000fe2000fffe03f */
[----:B------:R-:W-:Y:S01]  /*1be0*/  WARPGROUP.ARRIVE ;  /* 0x00000000000079c5 */ /* 0x000fe20000000000 */
[----:B------:R-:W-:Y:S02]  /*1bf0*/  UISETP.NE.AND UP0, UPT, UR7, URZ, UPT ;  /* 0x0000003f0700728c */ /* 0x000fe4000bf05270 */
[----:B------:R-:W-:Y:S02]  /*1c00*/  USHF.R.U32.HI UR12, URZ, 0x4, UR12 ;  /* 0x000000043f0c7899 */ /* 0x000fe4000801160c */
[----:B------:R-:W-:Y:S02]  /*1c10*/  USEL UR8, UR8, URZ, !UP0 ;  /* 0x0000003f08087287 */ /* 0x000fe4000c000000 */
[----:B------:R-:W-:Y:S02]  /*1c20*/  ULOP3.LUT UR7, UR12, 0x3fff, URZ, 0xc0, !UPT ;  /* 0x00003fff0c077892 */ /* 0x000fe4000f8ec03f */
[----:B------:R-:W-:-:S02]  /*1c30*/  ULOP3.LUT UR12, UR11, 0x10000, URZ, 0xfc, !UPT ;  /* 0x000100000b0c7892 */ /* 0x000fc4000f8efc3f */
[----:B------:R-:W-:Y:S02]  /*1c40*/  ULOP3.LUT UR7, UR7, 0x10000, URZ, 0xfc, !UPT ;  /* 0x0001000007077892 */ /* 0x000fe4000f8efc3f */
[----:B------:R-:W-:Y:S02]  /*1c50*/  UISETP.NE.U32.AND UP0, UPT, UR8, URZ, UPT ;  /* 0x0000003f0800728c */ /* 0x000fe4000bf05070 */
[----:B------:R-:W-:Y:S02]  /*1c60*/  ULEA UR12, UR18, UR12, 0x9 ;  /* 0x0000000c120c7291 */ /* 0x000fe4000f8e483f */
[----:B------:R-:W-:Y:S01]  /*1c70*/  ULEA UR14, UR18, UR7, 0x8 ;  /* 0x00000007120e7291 */ /* 0x000fe2000f8e403f */
[----:B------:R-:W-:Y:S01]  /*1c80*/  UMOV UR13, 0x80000020 ;  /* 0x80000020000d7882 */ /* 0x000fe20000000000 */
[----:B------:R-:W-:Y:S01]  /*1c90*/  UMOV UR15, 0x80000020 ;  /* 0x80000020000f7882 */ /* 0x000fe20000000000 */
[----:B------:R-:W-:-:S06]  /*1ca0*/  UIADD3 UR6, UR6, 0x2, URZ ;  /* 0x0000000206067890 */ /* 0x000fcc000fffe03f */
[----:B------:R-:W-:Y:S01]  /*1cb0*/  QGMMA.64x64x32.F32.E5M2.E5M2 R24, gdesc[UR12], R24, UP0 ;  /* 0x00e000000c1879f3 */ /* 0x000fe2000bf03818 */
[----:B------:R-:W-:Y:S02]  /*1cc0*/  UIADD3 UR12, UR12, 0x2, URZ ;  /* 0x000000020c0c7890 */ /* 0x000fe4000fffe03f */
[----:B------:R-:W-:Y:S01]  /*1cd0*/  UIADD3 UR14, UR14, 0x2, URZ ;  /* 0x000000020e0e7890 */ /* 0x000fe2000fffe03f */
[----:B------:R-:W-:Y:S01]  /*1ce0*/  UMOV UR13, 0x80000020 ;  /* 0x80000020000d7882 */ /* 0x000fe20000000000 */
[----:B------:R-:W-:Y:S01]  /*1cf0*/  UMOV UR15, 0x80000020 ;  /* 0x80000020000f7882 */ /* 0x000fe20000000000 */
[----:B------:R-:W-:-:S04]  /*1d00*/  UISETP.NE.AND UP0, UPT, UR6, UR20, UPT ;  /* 0x000000140600728c */ /* 0x000fc8000bf05270 */
[----:B------:R-:W-:-:S06]  /*1d10*/  USEL UR7, URZ, 0x1, UP0 ;  /* 0x000000013f077887 */ /* 0x000fcc0008000000 */
[----:B------:R-:W-:Y:S01]  /*1d20*/  ISETP.NE.AND P0, PT, RZ, UR7, PT ;  /* 0x00000007ff007c0c */ /* 0x000fe2000bf05270 */
[----:B------:R-:W-:Y:S03]  /*1d30*/  QGMMA.64x64x32.F32.E5M2.E5M2 R24, gdesc[UR12], R24, gsb0 ;  /* 0x00e000000c1879f3 */ /* 0x000fe60008003818 */
[----:B------:R-:W-:-:S09]  /*1d40*/  WARPGROUP.DEPBAR.LE gsb0, 0x1 ;  /* 0x00008000000079c5 */ /* 0x000fd20000010100 */
[----:B------:R-:W-:Y:S05]  /*1d50*/  @!P0 BRA `(.L_x_25) ;  /* 0x0000000000888947 */ /* 0x000fea0003800000 */
[----:B------:R-:W-:Y:S02]  /*1d60*/  WARPGROUP.DEPBAR.LE gsb0, 0x0 ;  /* 0x00008000000079c5 */ /* 0x000fe40000010000 */
[----:B------:R-:W-:-:S01]  /*1d70*/  FADD R79, R24, R79 ;  /* 0x0000004f184f7221 */ /* 0x000fc20000000000 */
[----:B------:R-:W-:Y:S01]  /*1d80*/  FADD R78, R25, R78 ;  /* 0x0000004e194e7221 */ /* 0x000fe20000000000 */
        /* <DEDUP_REMOVED lines=30> */
[----:B------:R-:W-:-:S06]  /*1f70*/  UMOV UR6, URZ ;  /* 0x0000003f00067c82 */ /* 0x000fcc0008000000 */
.L_x_25:
[----:B------:R-:W-:Y:S05]  /*1f80*/  @!P1 BRA `(.L_x_26) ;  /* 0x0000000000049947 */ /* 0x000fea0003800000 */
[----:B------:R-:W-:Y:S01]  /*1f90*/  BPT.TRAP 0x1 ;  /* 0x000000040000795c */ /* 0x000fe20000300000 */
.L_x_26:
[----:B------:R-:W-:Y:S01]  /*1fa0*/  ULEA UR8, UR19, UR10, 0x3 ;  /* 0x0000000a13087291 */ /* 0x000fe2000f8e183f */
[----:B------:R-:W-:-:S03]  /*1fb0*/  ISETP.GT.U32.AND P0, PT, R4, 0x1, PT ;  /* 0x000000010400780c */ /* 0x000fc60003f04070 */
[----:B------:R-:W-:-:S04]  /*1fc0*/  UIADD3 UR8, UR8, 0x90, URZ ;  /* 0x0000009008087890 */ /* 0x000fc8000fffe03f */
[----:B------:R-:W-:-:S09]  /*1fd0*/  UPRMT UR8, URZ, 0x654, UR8 ;  /* 0x000006543f087896 */ /* 0x000fd20008000008 */
[----:B------:R-:W-:Y:S01]  /*1fe0*/  SYNCS.ARRIVE.TRANS64.RED.A1T0 RZ, [UR8], RZ ;  /* 0x000000ffffff79a7 */ /* 0x000fe20008100408 */
[----:B------:R-:W-:Y:S05]  /*1ff0*/  @P0 BRA `(.L_x_27) ;  /* 0x0000000000040947 */ /* 0x000fea0003800000 */
[----:B------:R-:W-:Y:S01]  /*2000*/  BPT.TRAP 0x1 ;  /* 0x000000040000795c */ /* 0x000fe20000300000 */
.L_x_27:
[----:B------:R-:W-:Y:S01]  /*2010*/  UIADD3 UR18, UR18, 0x1, URZ ;  /* 0x0000000112127890 */ /* 0x000fe2000fffe03f */
[C---:B------:R-:W-:Y:S01]  /*2020*/  ISETP.GT.AND P0, PT, R6.reuse, 0x1, PT ;  /* 0x000000010600780c */ /* 0x040fe20003f04270 */
[----:B------:R-:W-:Y:S01]  /*2030*/  UIADD3 UR19, UR19, 0x1, URZ ;  /* 0x0000000113137890 */ /* 0x000fe2000fffe03f */
[----:B------:R-:W-:Y:S01]  /*2040*/  VIADD R6, R6, 0xffffffff ;  /* 0xffffffff06067836 */ /* 0x000fe20000000000 */
[----:B------:R-:W-:Y:S02]  /*2050*/  UISETP.NE.AND UP0, UPT, UR18, 0x12, UPT ;  /* 0x000000121200788c */ /* 0x000fe4000bf05270 */
[----:B------:R-:W-:Y:S02]  /*2060*/  UISETP.NE.AND UP1, UPT, UR19, 0x12, UPT ;  /* 0x000000121300788c */ /* 0x000fe4000bf25270 */
[----:B------:R-:W-:Y:S02]  /*2070*/  USEL UR8, URZ, 0x1, UP0 ;  /* 0x000000013f087887 */ /* 0x000fe40008000000 */
[----:B------:R-:W-:-:S02]  /*2080*/  USEL UR18, UR18, URZ, UP0 ;  /* 0x0000003f12127287 */ /* 0x000fc40008000000 */
[----:B------:R-:W-:Y:S02]  /*2090*/  USEL UR19, UR19, URZ, UP1 ;  /* 0x0000003f13137287 */ /* 0x000fe40008800000 */
[----:B------:R-:W-:Y:S01]  /*20a0*/  LOP3.LUT R9, R9, UR8, RZ, 0x3c, !PT ;  /* 0x0000000809097c12 */ /* 0x000fe2000f8e3cff */
[----:B------:R-:W-:Y:S01]  /*20b0*/  UMOV UR8, 0x1 ;  /* 0x0000000100087882 */ /* 0x000fe20000000000 */
[----:B------:R-:W-:Y:S08]  /*20c0*/  @P0 BRA `(.L_x_28) ;  /* 0xfffffff800880947 */ /* 0x000ff0000383ffff */
.L_x_20:
[----:B------:R-:W-:Y:S01]  /*20d0*/  UISETP.NE.AND UP0, UPT, UR6, URZ, UPT ;  /* 0x0000003f0600728c */ /* 0x000fe2000bf05270 */
[----:B01----:R-:W0:Y:S03]  /*20e0*/  LDC R6, c[0x0][0x28c] ;  /* 0x0000a300ff067b82 */ /* 0x003e260000000800 */
[----:B------:R-:W-:-:S06]  /*20f0*/  USEL UR6, URZ, 0x1, !UP0 ;  /* 0x000000013f067887 */ /* 0x000fcc000c000000 */
[----:B------:R-:W-:Y:S02]  /*2100*/  ISETP.NE.AND P0, PT, RZ, UR6, PT ;  /* 0x00000006ff007c0c */ /* 0x000fe4000bf05270 */
[----:B0-----:R-:W-:-:S11]  /*2110*/  ISETP.GE.AND P1, PT, R6, 0x1, PT ;  /* 0x000000010600780c */ /* 0x001fd60003f26270 */
[----:B------:R-:W-:Y:S05]  /*2120*/  @!P0 BRA `(.L_x_29) ;  /* 0x0000000000848947 */ /* 0x000fea0003800000 */
[----:B------:R-:W-:Y:S02]  /*2130*/  WARPGROUP.DEPBAR.LE gsb0, 0x0 ;  /* 0x00008000000079c5 */ /* 0x000fe40000010000 */
[----:B------:R-:W-:Y:S01]  /*2140*/  FADD R79, R24, R79 ;  /* 0x0000004f184f7221 */ /* 0x000fe20000000000 */
        /* <DEDUP_REMOVED lines=30> */
[----:B------:R-:W-:-:S07]  /*2330*/  FADD R14, R14, R55 ;  /* 0x000000370e0e7221 */ /* 0x000fce0000000000 */
.L_x_29:
[----:B------:R-:W-:Y:S02]  /*2340*/  WARPGROUP.DEPBAR.LE gsb0, 0x0 ;  /* 0x00008000000079c5 */ /* 0x000fe40000010000 */
[----:B------:R-:W-:Y:S05]  /*2350*/  @!P1 BRA `(.L_x_30) ;  /* 0x0000000000409947 */ /* 0x000fea0003800000 */
[----:B------:R-:W-:-:S13]  /*2360*/  ISETP.NE.AND P0, PT, R80, 0x3, PT ;  /* 0x000000035000780c */ /* 0x000fda0003f05270 */
[----:B------:R-:W-:Y:S05]  /*2370*/  @!P0 BRA `(.L_x_31) ;  /* 0x0000000000048947 */ /* 0x000fea0003800000 */
[----:B------:R-:W-:Y:S01]  /*2380*/  BPT.TRAP 0x1 ;  /* 0x000000040000795c */ /* 0x000fe20000300000 */
.L_x_31:
[----:B------:R-:W-:Y:S01]  /*2390*/  UISETP.LT.AND UP0, UPT, UR9, 0x1, UPT ;  /* 0x000000010900788c */ /* 0x000fe2000bf01270 */
[----:B------:R-:W-:-:S03]  /*23a0*/  ISETP.GT.U32.AND P0, PT, R4, 0x1, PT ;  /* 0x000000010400780c */ /* 0x000fc60003f04070 */
[----:B------:R-:W-:-:S04]  /*23b0*/  USEL UR8, UR9, 0x1, UP0 ;  /* 0x0000000109087887 */ /* 0x000fc80008000000 */
[----:B------:R-:W-:-:S04]  /*23c0*/  UIADD3 UR8, UR5, UR9, -UR8 ;  /* 0x0000000905087290 */ /* 0x000fc8000fffe808 */
[----:B------:R-:W-:-:S04]  /*23d0*/  UIMAD.WIDE.U32 UR6, UR8, 0x38e38e39, URZ ;  /* 0x38e38e39080678a5 */ /* 0x000fc8000f8e003f */
[----:B------:R-:W-:-:S04]  /*23e0*/  USHF.R.U32.HI UR6, URZ, 0x2, UR7 ;  /* 0x000000023f067899 */ /* 0x000fc80008011607 */
[----:B------:R-:W-:-:S04]  /*23f0*/  UIMAD UR8, UR6, -0x12, UR8 ;  /* 0xffffffee060878a4 */ /* 0x000fc8000f8e0208 */
[----:B------:R-:W-:-:S04]  /*2400*/  ULEA UR8, UR8, UR10, 0x3 ;  /* 0x0000000a08087291 */ /* 0x000fc8000f8e183f */
[----:B------:R-:W-:-:S04]  /*2410*/  UIADD3 UR8, UR8, 0x90, URZ ;  /* 0x0000009008087890 */ /* 0x000fc8000fffe03f */
[----:B------:R-:W-:-:S09]  /*2420*/  UPRMT UR8, URZ, 0x654, UR8 ;  /* 0x000006543f087896 */ /* 0x000fd20008000008 */
[----:B------:R-:W-:Y:S01]  /*2430*/  SYNCS.ARRIVE.TRANS64.RED.A1T0 RZ, [UR8], RZ ;  /* 0x000000ffffff79a7 */ /* 0x000fe20008100408 */
[----:B------:R-:W-:Y:S05]  /*2440*/  @P0 BRA `(.L_x_30) ;  /* 0x0000000000040947 */ /* 0x000fea0003800000 */
[----:B------:R-:W-:Y:S01]  /*2450*/  BPT.TRAP 0x1 ;  /* 0x000000040000795c */ /* 0x000fe20000300000 */
.L_x_30:
[----:B------:R-:W0:Y:S01]  /*2460*/  LDC R24, c[0x0][0x288] ;  /* 0x0000a200ff187b82 */ /* 0x000e220000000800 */
[--C-:B------:R-:W-:Y:S01]  /*2470*/  SHF.R.U32.HI R6, RZ, 0x2, R2.reuse ;  /* 0x00000002ff067819 */ /* 0x100fe20000011602 */
[----:B------:R-:W-:Y:S01]  /*2480*/  IMAD.SHL.U32 R17, R12, 0x40, RZ ;  /* 0x000000400c117824 */ /* 0x000fe200078e00ff */
[----:B------:R-:W-:Y:S01]  /*2490*/  SHF.R.U32.HI R9, RZ, 0x7, R2 ;  /* 0x00000007ff097819 */ /* 0x000fe20000011602 */
[----:B------:R-:W-:Y:S01]  /*24a0*/  UIADD3 UR5, UR9, UR5, URZ ;  /* 0x0000000509057290 */ /* 0x000fe2000fffe03f */
[----:B------:R-:W-:Y:S01]  /*24b0*/  LOP3.LUT R7, R6, 0x7, RZ, 0xc0, !PT ;  /* 0x0000000706077812 */ /* 0x000fe200078ec0ff */
[C---:B------:R-:W-:Y:S01]  /*24c0*/  IMAD.SHL.U32 R12, R2.reuse, 0x2, RZ ;  /* 0x00000002020c7824 */ /* 0x040fe200078e00ff */
[----:B------:R-:W-:Y:S01]  /*24d0*/  LOP3.LUT R6, R9, 0x1, RZ, 0xc0, !PT ;  /* 0x0000000109067812 */ /* 0x000fe200078ec0ff */
[----:B------:R-:W-:Y:S01]  /*24e0*/  UISETP.GT.U32.AND UP0, UPT, UR5, 0x11, UPT ;  /* 0x000000110500788c */ /* 0x000fe2000bf04070 */
[C---:B------:R-:W-:Y:S01]  /*24f0*/  LOP3.LUT R13, R2.reuse, 0x3, RZ, 0xc0, !PT ;  /* 0x00000003020d7812 */ /* 0x040fe200078ec0ff */
[----:B------:R-:W-:Y:S01]  /*2500*/  ULDC UR12, c[0x0][0x284] ;  /* 0x0000a100000c7ab9 */ /* 0x000fe20000000800 */
[----:B------:R-:W-:Y:S01]  /*2510*/  LOP3.LUT R8, R2, 0x60, RZ, 0xc0, !PT ;  /* 0x0000006002087812 */ /* 0x000fe200078ec0ff */
[----:B------:R-:W-:Y:S01]  /*2520*/  IMAD.SHL.U32 R26, R6, 0x40, RZ ;  /* 0x00000040061a7824 */ /* 0x000fe200078e00ff */
[----:B------:R-:W-:Y:S01]  /*2530*/  UISETP.LT.U32.AND UP0, UPT, UR9, 0x12, UP0 ;  /* 0x000000120900788c */ /* 0x000fe20008701070 */
[----:B------:R-:W-:Y:S01]  /*2540*/  SHF.R.S32.HI R32, RZ, 0x1f, R69 ;  /* 0x0000001fff207819 */ /* 0x000fe20000011445 */
[----:B------:R-:W-:Y:S01]  /*2550*/  UISETP.GE.U32.AND UP1, UPT, UR9, 0x12, UPT ;  /* 0x000000120900788c */ /* 0x000fe2000bf26070 */
[----:B------:R-:W-:Y:S01]  /*2560*/  SHF.R.U32.HI R8, RZ, 0x1, R8 ;  /* 0x00000001ff087819 */ /* 0x000fe20000011608 */
[----:B------:R-:W-:Y:S01]  /*2570*/  ULDC.64 UR10, c[0x0][0x5d0] ;  /* 0x00017400000a7ab9 */ /* 0x000fe20000000a00 */
[--C-:B------:R-:W-:Y:S01]  /*2580*/  LOP3.LUT R9, R26, 0x40, R7.reuse, 0xe2, !PT ;  /* 0x000000401a097812 */ /* 0x100fe200078ee207 */
[----:B------:R-:W-:Y:S01]  /*2590*/  UIMAD.WIDE.U32 UR6, UR5, 0x38e38e39, URZ ;  /* 0x38e38e39050678a5 */ /* 0x000fe2000f8e003f */
[----:B------:R-:W-:Y:S01]  /*25a0*/  IADD3 R25, RZ, -R8, -R7 ;  /* 0x80000008ff197210 */ /* 0x000fe20007ffe807 */
[----:B------:R-:W-:Y:S01]  /*25b0*/  USEL UR8, URZ, 0x1, !UP0 ;  /* 0x000000013f087887 */ /* 0x000fe2000c000000 */
[----:B------:R-:W-:Y:S01]  /*25c0*/  LOP3.LUT R12, R17, 0x6, R12, 0xf8, !PT ;  /* 0x00000006110c7812 */ /* 0x000fe200078ef80c */
[----:B------:R-:W-:Y:S01]  /*25d0*/  USHF.R.U32.HI UR6, URZ, 0x2, UR7 ;  /* 0x000000023f067899 */ /* 0x000fe20008011607 */
[----:B0-----:R-:W-:Y:S01]  /*25e0*/  IMAD R26, R13, -0x2, R24 ;  /* 0xfffffffe0d1a7824 */ /* 0x001fe200078e0218 */
[----:B------:R-:W-:Y:S01]  /*25f0*/  ISETP.GE.AND P0, PT, R17, R24, PT ;  /* 0x000000181100720c */ /* 0x000fe20003f06270 */
[----:B------:R-:W-:Y:S01]  /*2600*/  IMAD.SHL.U32 R24, R16, 0x80, RZ ;  /* 0x0000008010187824 */ /* 0x000fe200078e00ff */
[----:B------:R-:W-:Y:S01]  /*2610*/  SHF.R.S32.HI R13, RZ, 0x1f, R12 ;  /* 0x0000001fff0d7819 */ /* 0x000fe2000001140c */
[----:B------:R-:W-:Y:S01]  /*2620*/  IMAD R25, R6, -0x40, R25 ;  /* 0xffffffc006197824 */ /* 0x000fe200078e0219 */
[----:B------:R-:W-:Y:S01]  /*2630*/  ULOP3.LUT UR4, UR4, UR8, URZ, 0x3c, !UPT ;  /* 0x0000000804047292 */ /* 0x000fe2000f8e3c3f */
[----:B------:R-:W-:Y:S01]  /*2640*/  IMAD R6, R32, UR10, RZ ;  /* 0x0000000a20067c24 */ /* 0x000fe2000f8e02ff */
[----:B------:R-:W-:Y:S01]  /*2650*/  ISETP.GE.OR P0, PT, R24, UR12, P0 ;  /* 0x0000000c18007c0c */ /* 0x000fe20008706670 */
[----:B------:R-:W-:Y:S01]  /*2660*/  IMAD.WIDE R28, R16, 0x80, RZ ;  /* 0x00000080101c7825 */ /* 0x000fe200078e02ff */
[----:B------:R-:W-:Y:S01]  /*2670*/  UIMAD UR5, UR6, -0x12, UR5 ;  /* 0xffffffee060578a4 */ /* 0x000fe2000f8e0205 */
[----:B------:R-:W-:Y:S01]  /*2680*/  IADD3 R25, -R24, UR12, R25 ;  /* 0x0000000c18197c10 */ /* 0x000fe2000fffe119 */
[----:B------:R-:W-:Y:S01]  /*2690*/  @UP1 ULOP3.LUT UR4, UR4, 0x1, UR6, 0x78, !UPT ;  /* 0x0000000104041892 */ /* 0x000fe2000f8e7806 */
[C---:B------:R-:W-:Y:S01]  /*26a0*/  IMAD R27, R69.reuse, UR11, R6 ;  /* 0x0000000b451b7c24 */ /* 0x040fe2000f8e0206 */
[----:B------:R-:W-:Y:S01]  /*26b0*/  LOP3.LUT R33, R28, R9, R8, 0xfe, !PT ;  /* 0x000000091c217212 */ /* 0x000fe200078efe08 */
[----:B------:R-:W-:-:S04]  /*26c0*/  IMAD.WIDE.U32 R6, R69, UR10, R12 ;  /* 0x0000000a45067c25 */ /* 0x000fc8000f8e000c */
[----:B------:R-:W-:Y:S02]  /*26d0*/  IMAD.IADD R7, R7, 0x1, R27 ;  /* 0x0000000107077824 */ /* 0x000fe400078e021b */
[----:B------:R-:W-:Y:S02]  /*26e0*/  IMAD.IADD R26, R26, 0x1, -R17 ;  /* 0x000000011a1a7824 */ /* 0x000fe400078e0a11 */
[----:B------:R-:W-:Y:S01]  /*26f0*/  IMAD.MOV.U32 R24, RZ, RZ, -0x1 ;  /* 0xffffffffff187424 */ /* 0x000fe200078e00ff */
[----:B------:R-:W-:Y:S06]  /*2700*/  @P0 BRA `(.L_x_32) ;  /* 0x0000002400940947 */ /* 0x000fec0003800000 */
[----:B------:R-:W0:Y:S01]  /*2710*/  LDC.64 R30, c[0x0][0x5c8] ;  /* 0x00017200ff1e7b82 */ /* 0x000e220000000a00 */
[----:B------:R-:W-:Y:S01]  /*2720*/  ULDC.64 UR6, c[0x0][0x5c0] ;  /* 0x0001700000067ab9 */ /* 0x000fe20000000a00 */
[----:B------:R-:W-:Y:S01]  /*2730*/  BSSY B0, `(.L_x_32) ;  /* 0x0000262000007945 */ /* 0x000fe20003800000 */
[-C--:B0-----:R-:W-:Y:S02]  /*2740*/  IMAD R8, R29, R30.reuse, RZ ;  /* 0x0000001e1d087224 */ /* 0x081fe400078e02ff */
[----:B------:R-:W-:-:S04]  /*2750*/  IMAD.WIDE.U32 R6, R33, R30, R6 ;  /* 0x0000001e21067225 */ /* 0x000fc800078e0006 */
[----:B------:R-:W-:Y:S01]  /*2760*/  IMAD R17, R33, R31, R8 ;  /* 0x0000001f21117224 */ /* 0x000fe200078e0208 */
[----:B------:R-:W-:Y:S02]  /*2770*/  LEA R9, P0, R30, R6, 0x3 ;  /* 0x000000061e097211 */ /* 0x000fe400078018ff */
[----:B------:R-:W-:Y:S01]  /*2780*/  IADD3 R8, P1, R6, UR6, RZ ;  /* 0x0000000606087c10 */ /* 0x000fe2000ff3e0ff */
[----:B------:R-:W-:Y:S01]  /*2790*/  IMAD.IADD R17, R7, 0x1, R17 ;  /* 0x0000000107117824 */ /* 0x000fe200078e0211 */
[----:B------:R-:W-:-:S04]  /*27a0*/  IADD3 R6, P2, R9, UR6, RZ ;  /* 0x0000000609067c10 */ /* 0x000fc8000ff5e0ff */
[----:B------:R-:W-:Y:S02]  /*27b0*/  LEA.HI.X R7, R30, R17, R31, 0x3, P0 ;  /* 0x000000111e077211 */ /* 0x000fe400000f1c1f */
[----:B----45:R-:W-:Y:S02]  /*27c0*/  FSETP.NEU.AND P0, PT, R10, RZ, PT ;  /* 0x000000ff0a00720b */ /* 0x030fe40003f0d000 */
[----:B------:R-:W-:Y:S02]  /*27d0*/  IADD3.X R9, R17, UR7, RZ, P1, !PT ;  /* 0x0000000711097c10 */ /* 0x000fe40008ffe4ff */
[----:B------:R-:W-:-:S09]  /*27e0*/  IADD3.X R7, R7, UR7, RZ, P2, !PT ;  /* 0x0000000707077c10 */ /* 0x000fd200097fe4ff */
[----:B------:R-:W-:Y:S05]  /*27f0*/  @!P0 BRA `(.L_x_33) ;  /* 0x0000001c00148947 */ /* 0x000fea0003800000 */
[----:B------:R-:W-:Y:S01]  /*2800*/  ULDC.64 UR6, c[0x0][0x5b8] ;  /* 0x00016e0000067ab9 */ /* 0x000fe20000000a00 */
[----:B------:R-:W-:Y:S01]  /*2810*/  ISETP.GE.AND P0, PT, R26, 0x1, PT ;  /* 0x000000011a00780c */ /* 0x000fe20003f06270 */
[----:B------:R-:W-:Y:S01]  /*2820*/  IMAD R30, R32, UR6, RZ ;  /* 0x00000006201e7c24 */ /* 0x000fe2000f8e02ff */
[----:B------:R-:W-:Y:S01]  /*2830*/  ULDC.64 UR10, c[0x0][0x5a8] ;  /* 0x00016a00000a7ab9 */ /* 0x000fe20000000a00 */
[----:B------:R-:W-:Y:S01]  /*2840*/  IMAD.WIDE.U32 R16, R69, UR6, R12 ;  /* 0x0000000645107c25 */ /* 0x000fe2000f8e000c */
[----:B------:R-:W-:Y:S01]  /*2850*/  ISETP.LT.OR P3, PT, R25, 0x1, !P0 ;  /* 0x000000011900780c */ /* 0x000fe20004761670 */
[----:B------:R-:W-:Y:S02]  /*2860*/  BSSY B1, `(.L_x_34) ;  /* 0x000000c000017945 */ /* 0x000fe40003800000 */
[----:B------:R-:W-:Y:S01]  /*2870*/  IMAD R69, R69, UR7, R30 ;  /* 0x0000000745457c24 */ /* 0x000fe2000f8e021e */
[----:B------:R-:W-:Y:S02]  /*2880*/  ULDC.64 UR6, c[0x0][0x5b0] ;  /* 0x00016c0000067ab9 */ /* 0x000fe40000000a00 */
[----:B------:R-:W-:-:S02]  /*2890*/  IMAD R27, R29, UR6, RZ ;  /* 0x000000061d1b7c24 */ /* 0x000fc4000f8e02ff */
[----:B------:R-:W-:Y:S02]  /*28a0*/  IMAD.IADD R17, R17, 0x1, R69 ;  /* 0x0000000111117824 */ /* 0x000fe400078e0245 */
[C---:B------:R-:W-:Y:S02]  /*28b0*/  IMAD R27, R33.reuse, UR7, R27 ;  /* 0x00000007211b7c24 */ /* 0x040fe4000f8e021b */
[----:B------:R-:W-:-:S03]  /*28c0*/  IMAD.WIDE.U32 R12, R33, UR6, R16 ;  /* 0x00000006210c7c25 */ /* 0x000fc6000f8e0010 */
[----:B------:R-:W-:-:S04]  /*28d0*/  IADD3 R12, P1, R12, UR10, RZ ;  /* 0x0000000a0c0c7c10 */ /* 0x000fc8000ff3e0ff */
[--C-:B------:R-:W-:Y:S02]  /*28e0*/  IADD3.X R13, R13, UR11, R27.reuse, P1, !PT ;  /* 0x0000000b0d0d7c10 */ /* 0x100fe40008ffe41b */
[----:B------:R-:W-:Y:S01]  /*28f0*/  PRMT R27, RZ, 0x7610, R27 ;  /* 0x00007610ff1b7816 */ /* 0x000fe2000000001b */
[----:B------:R-:W-:Y:S06]  /*2900*/  @P3 BRA `(.L_x_35) ;  /* 0x0000000000043947 */ /* 0x000fec0003800000 */
[----:B------:R0:W5:Y:S02]  /*2910*/  LDG.E.U8 R27, desc[UR16][R12.64] ;  /* 0x000000100c1b7981 */ /* 0x000164000c1e1100 */
.L_x_35:
[----:B------:R-:W-:Y:S05]  /*2920*/  BSYNC B1 ;  /* 0x0000000000017941 */ /* 0x000fea0003800000 */
.L_x_34:
[----:B-----5:R-:W-:Y:S01]  /*2930*/  LOP3.LUT R27, R27, 0xff, RZ, 0xc0, !PT ;  /* 0x000000ff1b1b7812 */ /* 0x020fe200078ec0ff */
[----:B------:R-:W-:Y:S01]  /*2940*/  BSSY B1, `(.L_x_36) ;  /* 0x000000c000017945 */ /* 0x000fe20003800000 */
[----:B------:R-:W-:Y:S02]  /*2950*/  ISETP.GE.AND P1, PT, R26, 0x2, PT ;  /* 0x000000021a00780c */ /* 0x000fe40003f26270 */
[----:B------:R-:W-:Y:S02]  /*2960*/  F2FP.F16.E5M2.UNPACK_B R27, R27 ;  /* 0x0000001bff1b723e */ /* 0x000fe400020004ff */
[----:B------:R-:W-:-:S03]  /*2970*/  ISETP.LT.OR P2, PT, R25, 0x1, !P1 ;  /* 0x000000011900780c */ /* 0x000fc60004f41670 */
[----:B------:R-:W-:-:S05]  /*2980*/  HADD2.F32 R27, -RZ, R27.H0_H0 ;  /* 0x2000001bff1b7230 */ /* 0x000fca0000004100 */
[----:B------:R-:W-:Y:S01]  /*2990*/  FMUL R30, R27, R10 ;  /* 0x0000000a1b1e7220 */ /* 0x000fe20000400000 */
[----:B------:R-:W-:-:S03]  /*29a0*/  PRMT R27, RZ, 0x7610, R27 ;  /* 0x00007610ff1b7816 */ /* 0x000fc6000000001b */
[----:B--2---:R-:W-:-:S05]  /*29b0*/  FFMA R30, R79, R3, R30 ;  /* 0x000000034f1e7223 */ /* 0x004fca000000001e */
[----:B------:R-:W-:-:S05]  /*29c0*/  F2FP.SATFINITE.E5M2.F32.PACK_AB_MERGE_C R31, RZ, R30, RZ ;  /* 0x0000001eff1f723e */ /* 0x000fca00048060ff */
[----:B------:R1:W-:Y:S01]  /*29d0*/  @!P3 STG.E.U8 desc[UR16][R8.64], R31 ;  /* 0x0000001f0800b986 */ /* 0x0003e2000c101110 */
[----:B------:R-:W-:Y:S05]  /*29e0*/  @P2 BRA `(.L_x_37) ;  /* 0x0000000000042947 */ /* 0x000fea0003800000 */
[----:B------:R2:W5:Y:S02]  /*29f0*/  LDG.E.U8 R27, desc[UR16][R12.64+0x1] ;  /* 0x000001100c1b7981 */ /* 0x000564000c1e1100 */
.L_x_37:
[----:B------:R-:W-:Y:S05]  /*2a00*/  BSYNC B1 ;  /* 0x0000000000017941 */ /* 0x000fea0003800000 */
.L_x_36:
[----:B-----5:R-:W-:Y:S01]  /*2a10*/  LOP3.LUT R27, R27, 0xff, RZ, 0xc0, !PT ;  /* 0x000000ff1b1b7812 */ /* 0x020fe200078ec0ff */
[----:B------:R-:W-:Y:S01]  /*2a20*/  BSSY B1, `(.L_x_38) ;  /* 0x0000012000017945 */ /* 0x000fe20003800000 */
[----:B-1----:R-:W-:Y:S02]  /*2a30*/  IADD3 R31, P3, R33, 0x8, RZ ;  /* 0x00000008211f7810 */ /* 0x002fe40007f7e0ff */
[----:B------:R-:W-:Y:S02]  /*2a40*/  F2FP.F16.E5M2.UNPACK_B R27, R27 ;  /* 0x0000001bff1b723e */ /* 0x000fe400020004ff */
[----:B------:R-:W-:Y:S01]  /*2a50*/  ISETP.LT.OR P0, PT, R25, 0x9, !P0 ;  /* 0x000000091900780c */ /* 0x000fe20004701670 */
[----:B------:R-:W-:Y:S02]  /*2a60*/  IMAD.X R28, RZ, RZ, R29, P3 ;  /* 0x000000ffff1c7224 */ /* 0x000fe400018e061d */
[----:B------:R-:W-:Y:S02]  /*2a70*/  HADD2.F32 R27, -RZ, R27.H0_H0 ;  /* 0x2000001bff1b7230 */ /* 0x000fe40000004100 */
[----:B------:R-:W-:-:S02]  /*2a80*/  IMAD R28, R28, UR6, RZ ;  /* 0x000000061c1c7c24 */ /* 0x000fc4000f8e02ff */
[----:B------:R-:W-:-:S04]  /*2a90*/  IMAD.WIDE.U32 R16, R31, UR6, R16 ;  /* 0x000000061f107c25 */ /* 0x000fc8000f8e0010 */
[----:B------:R-:W-:Y:S01]  /*2aa0*/  FMUL R27, R27, R10 ;  /* 0x0000000a1b1b7220 */ /* 0x000fe20000400000 */
[----:B------:R-:W-:-:S03]  /*2ab0*/  IMAD R31, R31, UR7, R28 ;  /* 0x000000071f1f7c24 */ /* 0x000fc6000f8e021c */
[----:B------:R-:W-:Y:S01]  /*2ac0*/  FFMA R27, R78, R3, R27 ;  /* 0x000000034e1b7223 */ /* 0x000fe2000000001b */
[----:B------:R-:W-:-:S04]  /*2ad0*/  IADD3 R16, P3, R16, UR10, RZ ;  /* 0x0000000a10107c10 */ /* 0x000fc8000ff7e0ff */
[----:B------:R-:W-:Y:S02]  /*2ae0*/  F2FP.SATFINITE.E5M2.F32.PACK_AB_MERGE_C R29, RZ, R27, RZ ;  /* 0x0000001bff1d723e */ /* 0x000fe400048060ff */
[----:B------:R-:W-:Y:S02]  /*2af0*/  IADD3.X R17, R17, UR11, R31, P3, !PT ;  /* 0x0000000b11117c10 */ /* 0x000fe40009ffe41f */
[----:B------:R-:W-:Y:S01]  /*2b00*/  PRMT R27, RZ, 0x7610, R27 ;  /* 0x00007610ff1b7816 */ /* 0x000fe2000000001b */
[----:B------:R1:W-:Y:S01]  /*2b10*/  @!P2 STG.E.U8 desc[UR16][R8.64+0x1], R29 ;  /* 0x0000011d0800a986 */ /* 0x0003e2000c101110 */
[----:B------:R-:W-:Y:S05]  /*2b20*/  @P0 BRA `(.L_x_39) ;  /* 0x0000000000040947 */ /* 0x000fea0003800000 */
[----:B------:R3:W5:Y:S02]  /*2b30*/  LDG.E.U8 R27, desc[UR16][R16.64] ;  /* 0x00000010101b7981 */ /* 0x000764000c1e1100 */
.L_x_39:
[----:B------:R-:W-:Y:S05]  /*2b40*/  BSYNC B1 ;  /* 0x0000000000017941 */ /* 0x000fea0003800000 */
.L_x_38:
[----:B-----5:R-:W-:Y:S01]  /*2b50*/  LOP3.LUT R27, R27, 0xff, RZ, 0xc0, !PT ;  /* 0x000000ff1b1b7812 */ /* 0x020fe200078ec0ff */
[----:B------:R-:W-:Y:S01]  /*2b60*/  BSSY B1, `(.L_x_40) ;  /* 0x000000b000017945 */ /* 0x000fe20003800000 */
[----:B------:R-:W-:Y:S02]  /*2b70*/  ISETP.LT.OR P1, PT, R25, 0x9, !P1 ;  /* 0x000000091900780c */ /* 0x000fe40004f21670 */
[----:B------:R-:W-:-:S05]  /*2b80*/  F2FP.F16.E5M2.UNPACK_B R27, R27 ;  /* 0x0000001bff1b723e */ /* 0x000fca00020004ff */
[----:B------:R-:W-:-:S05]  /*2b90*/  HADD2.F32 R27, -RZ, R27.H0_H0 ;  /* 0x2000001bff1b7230 */ /* 0x000fca0000004100 */
[----:B------:R-:W-:Y:S01]  /*2ba0*/  FMUL R28, R27, R10 ;  /* 0x0000000a1b1c7220 */ /* 0x000fe20000400000 */
[----:B------:R-:W-:-:S03]  /*2bb0*/  PRMT R27, RZ, 0x7610, R27 ;  /* 0x00007610ff1b7816 */ /* 0x000fc6000000001b */
[----:B------:R-:W-:-:S05]  /*2bc0*/  FFMA R28, R77, R3, R28 ;  /* 0x000000034d1c7223 */ /* 0x000fca000000001c */
[----:B-1----:R-:W-:-:S05]  /*2bd0*/  F2FP.SATFINITE.E5M2.F32.PACK_AB_MERGE_C R29, RZ, R28, RZ ;  /* 0x0000001cff1d723e */ /* 0x002fca00048060ff */
[----:B------:R1:W-:Y:S01]  /*2be0*/  @!P0 STG.E.U8 desc[UR16][R6.64], R29 ;  /* 0x0000001d06008986 */ /* 0x0003e2000c101110 */
[----:B------:R-:W-:Y:S05]  /*2bf0*/  @P1 BRA `(.L_x_41) ;  /* 0x0000000000041947 */ /* 0x000fea0003800000 */
[----:B------:R4:W5:Y:S02]  /*2c00*/  LDG.E.U8 R27, desc[UR16][R16.64+0x1] ;  /* 0x00000110101b7981 */ /* 0x000964000c1e1100 */
.L_x_41:
[----:B------:R-:W-:Y:S05]  /*2c10*/  BSYNC B1 ;  /* 0x0000000000017941 */ /* 0x000fea0003800000 */
.L_x_40:
[----:B-----5:R-:W-:Y:S01]  /*2c20*/  LOP3.LUT R27, R27, 0xff, RZ, 0xc0, !PT ;  /* 0x000000ff1b1b7812 */ /* 0x020fe200078ec0ff */
[----:B------:R-:W-:Y:S01]  /*2c30*/  BSSY B1, `(.L_x_42) ;  /* 0x000000c000017945 */ /* 0x000fe20003800000 */
[----:B------:R-:W-:Y:S02]  /*2c40*/  ISETP.GE.AND P0, PT, R26, 0x9, PT ;  /* 0x000000091a00780c */ /* 0x000fe40003f06270 */
[----:B------:R-:W-:Y:S02]  /*2c50*/  F2FP.F16.E5M2.UNPACK_B R27, R27 ;  /* 0x0000001bff1b723e */ /* 0x000fe400020004ff */
[----:B------:R-:W-:-:S03]  /*2c60*/  ISETP.LT.OR P2, PT, R25, 0x1, !P0 ;  /* 0x000000011900780c */ /* 0x000fc60004741670 */
[----:B------:R-:W-:-:S05]  /*2c70*/  HADD2.F32 R27, -RZ, R27.H0_H0 ;  /* 0x2000001bff1b7230 */ /* 0x000fca0000004100 */
[----:B------:R-:W-:-:S04]  /*2c80*/  FMUL R27, R27, R10 ;  /* 0x0000000a1b1b7220 */ /* 0x000fc80000400000 */
[----:B------:R-:W-:-:S05]  /*2c90*/  FFMA R27, R76, R3, R27 ;  /* 0x000000034c1b7223 */ /* 0x000fca000000001b */
[----:B-1----:R-:W-:Y:S02]  /*2ca0*/  F2FP.SATFINITE.E5M2.F32.PACK_AB_MERGE_C R29, RZ, R27, RZ ;  /* 0x0000001bff1d723e */ /* 0x002fe400048060ff */
[----:B------:R-:W-:-:S03]  /*2cb0*/  PRMT R27, RZ, 0x7610, R27 ;  /* 0x00007610ff1b7816 */ /* 0x000fc6000000001b */
[----:B------:R1:W-:Y:S01]  /*2cc0*/  @!P1 STG.E.U8 desc[UR16][R6.64+0x1], R29 ;  /* 0x0000011d06009986 */ /* 0x0003e2000c101110 */
[----:B------:R-:W-:Y:S05]  /*2cd0*/  @P2 BRA `(.L_x_43) ;  /* 0x0000000000042947 */ /* 0x000fea0003800000 */
[----:B------:R0:W5:Y:S02]  /*2ce0*/  LDG.E.U8 R27, desc[UR16][R12.64+0x8] ;  /* 0x000008100c1b7981 */ /* 0x000164000c1e1100 */
.L_x_43:
[----:B------:R-:W-:Y:S05]  /*2cf0*/  BSYNC B1 ;  /* 0x0000000000017941 */ /* 0x000fea0003800000 */
.L_x_42:
        /* <DEDUP_REMOVED lines=13> */
.L_x_45:
[----:B------:R-:W-:Y:S05]  /*2dd0*/  BSYNC B1 ;  /* 0x0000000000017941 */ /* 0x000fea0003800000 */
.L_x_44:
[----:B-----5:R-:W-:Y:S01]  /*2de0*/  LOP3.LUT R27, R27, 0xff, RZ, 0xc0, !PT ;  /* 0x000000ff1b1b7812 */ /* 0x020fe200078ec0ff */
[----:B------:R-:W-:Y:S01]  /*2df0*/  BSSY B1, `(.L_x_46) ;  /* 0x000000b000017945 */ /* 0x000fe20003800000 */
[----:B------:R-:W-:Y:S02]  /*2e00*/  ISETP.LT.OR P0, PT, R25, 0x9, !P0 ;  /* 0x000000091900780c */ /* 0x000fe40004701670 */
[----:B------:R-:W-:-:S05]  /*2e10*/  F2FP.F16.E5M2.UNPACK_B R27, R27 ;  /* 0x0000001bff1b723e */ /* 0x000fca00020004ff */
        /* <DEDUP_REMOVED lines=8> */
.L_x_47:
[----:B------:R-:W-:Y:S05]  /*2ea0*/  BSYNC B1 ;  /* 0x0000000000017941 */ /* 0x000fea0003800000 */
.L_x_46:
        /* <DEDUP_REMOVED lines=12> */
.L_x_49:
[----:B------:R-:W-:Y:S05]  /*2f70*/  BSYNC B1 ;  /* 0x0000000000017941 */ /* 0x000fea0003800000 */
.L_x_48:
        /* <DEDUP_REMOVED lines=13> */
.L_x_51:
[----:B------:R-:W-:Y:S05]  /*3050*/  BSYNC B1 ;  /* 0x0000000000017941 */ /* 0x000fea0003800000 */
.L_x_50:
        /* <DEDUP_REMOVED lines=13> */
.L_x_53:
[----:B------:R-:W-:Y:S05]  /*3130*/  BSYNC B1 ;  /* 0x0000000000017941 */ /* 0x000fea0003800000 */
.L_x_52:
        /* <DEDUP_REMOVED lines=12> */
.L_x_55:
[----:B------:R-:W-:Y:S05]  /*3200*/  BSYNC B1 ;  /* 0x0000000000017941 */ /* 0x000fea0003800000 */
.L_x_54:
        /* <DEDUP_REMOVED lines=12> */
.L_x_57:
[----:B------:R-:W-:Y:S05]  /*32d0*/  BSYNC B1 ;  /* 0x0000000000017941 */ /* 0x000fea0003800000 */
.L_x_56:
        /* <DEDUP_REMOVED lines=13> */
.L_x_59:
[----:B------:R-:W-:Y:S05]  /*33b0*/  BSYNC B1 ;  /* 0x0000000000017941 */ /* 0x000fea0003800000 */
.L_x_58:
        /* <DEDUP_REMOVED lines=13> */
.L_x_61:
[----:B------:R-:W-:Y:S05]  /*3490*/  BSYNC B1 ;  /* 0x0000000000017941 */ /* 0x000fea0003800000 */
.L_x_60:
        /* <DEDUP_REMOVED lines=12> */
.L_x_63:
[----:B------:R-:W-:Y:S05]  /*3560*/  BSYNC B1 ;  /* 0x0000000000017941 */ /* 0x000fea0003800000 */
.L_x_62:
        /* <DEDUP_REMOVED lines=12> */
.L_x_65:
[----:B------:R-:W-:Y:S05]  /*3630*/  BSYNC B1 ;  /* 0x0000000000017941 */ /* 0x000fea0003800000 */
.L_x_64:
        /* <DEDUP_REMOVED lines=13> */
.L_x_67:
[----:B------:R-:W-:Y:S05]  /*3710*/  BSYNC B1 ;  /* 0x0000000000017941 */ /* 0x000fea0003800000 */
.L_x_66:
        /* <DEDUP_REMOVED lines=13> */
.L_x_69:
[----:B------:R-:W-:Y:S05]  /*37f0*/  BSYNC B1 ;  /* 0x0000000000017941 */ /* 0x000fea0003800000 */
.L_x_68:
        /* <DEDUP_REMOVED lines=12> */
.L_x_71:
[----:B------:R-:W-:Y:S05]  /*38c0*/  BSYNC B1 ;  /* 0x0000000000017941 */ /* 0x000fea0003800000 */
.L_x_70:
        /* <DEDUP_REMOVED lines=12> */
.L_x_73:
[----:B------:R-:W-:Y:S05]  /*3990*/  BSYNC B1 ;  /* 0x0000000000017941 */ /* 0x000fea0003800000 */
.L_x_72:
        /* <DEDUP_REMOVED lines=13> */
.L_x_75:
[----:B------:R-:W-:Y:S05]  /*3a70*/  BSYNC B1 ;  /* 0x0000000000017941 */ /* 0x000fea0003800000 */
.L_x_74:
        /* <DEDUP_REMOVED lines=13> */
.L_x_77:
[----:B------:R-:W-:Y:S05]  /*3b50*/  BSYNC B1 ;  /* 0x0000000000017941 */ /* 0x000fea0003800000 */
.L_x_76:
        /* <DEDUP_REMOVED lines=12> */
.L_x_79:
[----:B------:R-:W-:Y:S05]  /*3c20*/  BSYNC B1 ;  /* 0x0000000000017941 */ /* 0x000fea0003800000 */
.L_x_78:
[----:B-----5:R-:W-:Y:S01]  /*3c30*/  LOP3.LUT R27, R27, 0xff, RZ, 0xc0, !PT ;  /* 0x000000ff1b1b7812 */ /* 0x020fe200078ec0ff */
[----:B------:R-:W-:Y:S01]  /*3c40*/  BSSY B1, `(.L_x_80) ;  /* 0x000000b000017945 */ /* 0x000fe20003800000 */
[----:B------:R-:W-:Y:S02]  /*3c50*/  ISETP.LT.OR P1, PT, R25, 0x9, !P1 ;  /* 0x000000091900780c */ /* 0x000fe40004f21670 */
[----:B------:R-:W-:-:S05]  /*3c60*/  F2FP.F16.E5M2.UNPACK_B R27, R27 ;  /* 0x0000001bff1b723e */ /* 0x000fca00020004ff */
[----:B------:R-:W-:-:S05]  /*3c70*/  HADD2.F32 R27, -RZ, R27.H0_H0 ;  /* 0x2000001bff1b7230 */ /* 0x000fca0000004100 */
[----:B------:R-:W-:-:S04]  /*3c80*/  FMUL R28, R27, R10 ;  /* 0x0000000a1b1c7220 */ /* 0x000fc80000400000 */
[----:B------:R-:W-:Y:S01]  /*3c90*/  FFMA R28, R23, R3, R28 ;  /* 0x00000003171c7223 */ /* 0x000fe2000000001c */
[----:B------:R-:W-:-:S04]  /*3ca0*/  PRMT R23, RZ, 0x7610, R23 ;  /* 0x00007610ff177816 */ /* 0x000fc80000000017 */
[----:B------:R-:W-:-:S05]  /*3cb0*/  F2FP.SATFINITE.E5M2.F32.PACK_AB_MERGE_C R27, RZ, R28, RZ ;  /* 0x0000001cff1b723e */ /* 0x000fca00048060ff */
[----:B------:R0:W-:Y:S01]  /*3cc0*/  @!P0 STG.E.U8 desc[UR16][R6.64+0x28], R27 ;  /* 0x0000281b06008986 */ /* 0x0001e2000c101110 */
[----:B------:R-:W-:Y:S05]  /*3cd0*/  @P1 BRA `(.L_x_81) ;  /* 0x0000000000041947 */ /* 0x000fea0003800000 */
[----:B------:R0:W5:Y:S02]  /*3ce0*/  LDG.E.U8 R23, desc[UR16][R16.64+0x29] ;  /* 0x0000291010177981 */ /* 0x000164000c1e1100 */
.L_x_81:
[----:B------:R-:W-:Y:S05]  /*3cf0*/  BSYNC B1 ;  /* 0x0000000000017941 */ /* 0x000fea0003800000 */
.L_x_80:
        /* <DEDUP_REMOVED lines=8> */
[----:B0-----:R-:W-:Y:S02]  /*3d80*/  F2FP.SATFINITE.E5M2.F32.PACK_AB_MERGE_C R27, RZ, R23, RZ ;  /* 0x00000017ff1b723e */ /* 0x001fe400048060ff */
[----:B------:R-:W-:-:S03]  /*3d90*/  PRMT R23, RZ, 0x7610, R23 ;  /* 0x00007610ff177816 */ /* 0x000fc60000000017 */
[----:B------:R0:W-:Y:S01]  /*3da0*/  @!P1 STG.E.U8 desc[UR16][R6.64+0x29], R27 ;  /* 0x0000291b06009986 */ /* 0x0001e2000c101110 */
[----:B------:R-:W-:Y:S05]  /*3db0*/  @P2 BRA `(.L_x_83) ;  /* 0x0000000000042947 */ /* 0x000fea0003800000 */
[----:B------:R0:W5:Y:S02]  /*3dc0*/  LDG.E.U8 R23, desc[UR16][R12.64+0x30] ;  /* 0x000030100c177981 */ /* 0x000164000c1e1100 */
.L_x_83:
[----:B------:R-:W-:Y:S05]  /*3dd0*/  BSYNC B1 ;  /* 0x0000000000017941 */ /* 0x000fea0003800000 */
.L_x_82:
[----:B-----5:R-:W-:Y:S01]  /*3de0*/  LOP3.LUT R23, R23, 0xff, RZ, 0xc0, !PT ;  /* 0x000000ff17177812 */ /* 0x020fe200078ec0ff */
[----:B------:R-:W-:Y:S01]  /*3df0*/  BSSY B1, `(.L_x_84) ;  /* 0x000000c000017945 */ /* 0x000fe20003800000 */
[----:B------:R-:W-:Y:S02]  /*3e00*/  ISETP.GE.AND P1, PT, R26, 0x32, PT ;  /* 0x000000321a00780c */ /* 0x000fe40003f26270 */
[----:B------:R-:W-:Y:S02]  /*3e10*/  F2FP.F16.E5M2.UNPACK_B R23, R23 ;  /* 0x00000017ff17723e */ /* 0x000fe400020004ff */
[----:B------:R-:W-:-:S03]  /*3e20*/  ISETP.LT.OR P3, PT, R25, 0x1, !P1 ;  /* 0x000000011900780c */ /* 0x000fc60004f61670 */
        /* <DEDUP_REMOVED lines=8> */
.L_x_85:
[----:B------:R-:W-:Y:S05]  /*3eb0*/  BSYNC B1 ;  /* 0x0000000000017941 */ /* 0x000fea0003800000 */
.L_x_84:
[----:B-----5:R-:W-:Y:S01]  /*3ec0*/  LOP3.LUT R21, R21, 0xff, RZ, 0xc0, !PT ;  /* 0x000000ff15157812 */ /* 0x020fe200078ec0ff */
[----:B------:R-:W-:Y:S01]  /*3ed0*/  BSSY B1, `(.L_x_86) ;  /* 0x000000b000017945 */ /* 0x000fe20003800000 */
[----:B------:R-:W-:Y:S02]  /*3ee0*/  ISETP.LT.OR P0, PT, R25, 0x9, !P0 ;  /* 0x000000091900780c */ /* 0x000fe40004701670 */
[----:B------:R-:W-:-:S05]  /*3ef0*/  F2FP.F16.E5M2.UNPACK_B R21, R21 ;  /* 0x00000015ff15723e */ /* 0x000fca00020004ff */
        /* <DEDUP_REMOVED lines=8> */
.L_x_87:
[----:B------:R-:W-:Y:S05]  /*3f80*/  BSYNC B1 ;  /* 0x0000000000017941 */ /* 0x000fea0003800000 */
.L_x_86:
        /* <DEDUP_REMOVED lines=12> */
.L_x_89:
[----:B------:R-:W-:Y:S05]  /*4050*/  BSYNC B1 ;  /* 0x0000000000017941 */ /* 0x000fea0003800000 */
.L_x_88:
        /* <DEDUP_REMOVED lines=13> */
.L_x_91:
[----:B------:R-:W-:Y:S05]  /*4130*/  BSYNC B1 ;  /* 0x0000000000017941 */ /* 0x000fea0003800000 */
.L_x_90:
        /* <DEDUP_REMOVED lines=13> */
.L_x_93:
[----:B------:R-:W-:Y:S05]  /*4210*/  BSYNC B1 ;  /* 0x0000000000017941 */ /* 0x000fea0003800000 */
.L_x_92:
[----:B-----5:R-:W-:Y:S01]  /*4220*/  LOP3.LUT R15, R15, 0xff, RZ, 0xc0, !PT ;  /* 0x000000ff0f0f7812 */ /* 0x020fe200078ec0ff */
[----:B------:R-:W-:Y:S01]  /*4230*/  BSSY B1, `(.L_x_94) ;  /* 0x000000b000017945 */ /* 0x000fe20003800000 */
[----:B------:R-:W-:Y:S02]  /*4240*/  ISETP.LT.OR P0, PT, R25, 0x9, !P0 ;  /* 0x000000091900780c */ /* 0x000fe40004701670 */
[----:B------:R-:W-:Y:S02]  /*4250*/  F2FP.F16.E5M2.UNPACK_B R15, R15 ;  /* 0x0000000fff0f723e */ /* 0x000fe400020004ff */
[----:B0-2---:R-:W-:-:S03]  /*4260*/  PRMT R12, RZ, 0x7610, R12 ;  /* 0x00007610ff0c7816 */ /* 0x005fc6000000000c */
[----:B------:R-:W-:-:S05]  /*4270*/  HADD2.F32 R15, -RZ, R15.H0_H0 ;  /* 0x2000000fff0f7230 */ /* 0x000fca0000004100 */
[----:B------:R-:W-:-:S04]  /*4280*/  FMUL R15, R15, R10 ;  /* 0x0000000a0f0f7220 */ /* 0x000fc80000400000 */
[----:B------:R-:W-:-:S05]  /*4290*/  FFMA R15, R18, R3, R15 ;  /* 0x00000003120f7223 */ /* 0x000fca000000000f */
[----:B------:R-:W-:-:S05]  /*42a0*/  F2FP.SATFINITE.E5M2.F32.PACK_AB_MERGE_C R15, RZ, R15, RZ ;  /* 0x0000000fff0f723e */ /* 0x000fca00048060ff */
[----:B------:R0:W-:Y:S01]  /*42b0*/  @!P3 STG.E.U8 desc[UR16][R8.64+0x39], R15 ;  /* 0x0000390f0800b986 */ /* 0x0001e2000c101110 */
[----:B------:R-:W-:Y:S05]  /*42c0*/  @P0 BRA `(.L_x_95) ;  /* 0x0000000000040947 */ /* 0x000fea0003800000 */
[----:B------:R2:W5:Y:S02]  /*42d0*/  LDG.E.U8 R12, desc[UR16][R16.64+0x38] ;  /* 0x00003810100c7981 */ /* 0x000564000c1e1100 */
.L_x_95:
[----:B------:R-:W-:Y:S05]  /*42e0*/  BSYNC B1 ;  /* 0x0000000000017941 */ /* 0x000fea0003800000 */
.L_x_94:
[----:B-----5:R-:W-:Y:S01]  /*42f0*/  LOP3.LUT R12, R12, 0xff, RZ, 0xc0, !PT ;  /* 0x000000ff0c0c7812 */ /* 0x020fe200078ec0ff */
[----:B------:R-:W-:Y:S01]  /*4300*/  BSSY B1, `(.L_x_96) ;  /* 0x000000b000017945 */ /* 0x000fe20003800000 */
[----:B------:R-:W-:Y:S02]  /*4310*/  ISETP.LT.OR P1, PT, R25, 0x9, !P1 ;  /* 0x000000091900780c */ /* 0x000fe40004f21670 */
[----:B------:R-:W-:-:S05]  /*4320*/  F2FP.F16.E5M2.UNPACK_B R12, R12 ;  /* 0x0000000cff0c723e */ /* 0x000fca00020004ff */
[----:B01----:R-:W-:-:S05]  /*4330*/  HADD2.F32 R9, -RZ, R12.H0_H0 ;  /* 0x2000000cff097230 */ /* 0x003fca0000004100 */
[----:B------:R-:W-:-:S04]  /*4340*/  FMUL R8, R9, R10 ;  /* 0x0000000a09087220 */ /* 0x000fc80000400000 */
[----:B------:R-:W-:-:S05]  /*4350*/  FFMA R8, R11, R3, R8 ;  /* 0x000000030b087223 */ /* 0x000fca0000000008 */
[----:B------:R-:W-:Y:S02]  /*4360*/  F2FP.SATFINITE.E5M2.F32.PACK_AB_MERGE_C R9, RZ, R8, RZ ;  /* 0x00000008ff09723e */ /* 0x000fe400048060ff */
[----:B------:R-:W-:-:S03]  /*4370*/  PRMT R8, RZ, 0x7610, R8 ;  /* 0x00007610ff087816 */ /* 0x000fc60000000008 */
[----:B------:R0:W-:Y:S01]  /*4380*/  @!P0 STG.E.U8 desc[UR16][R6.64+0x38], R9 ;  /* 0x0000380906008986 */ /* 0x0001e2000c101110 */
[----:B------:R-:W-:Y:S05]  /*4390*/  @P1 BRA `(.L_x_97) ;  /* 0x0000000000041947 */ /* 0x000fea0003800000 */
[----:B------:R1:W5:Y:S02]  /*43a0*/  LDG.E.U8 R8, desc[UR16][R16.64+0x39] ;  /* 0x0000391010087981 */ /* 0x000364000c1e1100 */
.L_x_97:
[----:B------:R-:W-:Y:S05]  /*43b0*/  BSYNC B1 ;  /* 0x0000000000017941 */ /* 0x000fea0003800000 */
.L_x_96:
[----:B------:R-:W-:Y:S05]  /*43c0*/  @P1 BRA `(.L_x_98) ;  /* 0x0000000800601947 */ /* 0x000fea0003800000 */
[----:B-----5:R-:W-:-:S04]  /*43d0*/  LOP3.LUT R8, R8, 0xff, RZ, 0xc0, !PT ;  /* 0x000000ff08087812 */ /* 0x020fc800078ec0ff */
[----:B------:R-:W-:-:S05]  /*43e0*/  F2FP.F16.E5M2.UNPACK_B R8, R8 ;  /* 0x00000008ff08723e */ /* 0x000fca00020004ff */
[----:B0-----:R-:W-:-:S05]  /*43f0*/  HADD2.F32 R9, -RZ, R8.H0_H0 ;  /* 0x20000008ff097230 */ /* 0x001fca0000004100 */
[----:B------:R-:W-:-:S04]  /*4400*/  FMUL R9, R9, R10 ;  /* 0x0000000a09097220 */ /* 0x000fc80000400000 */
[----:B------:R-:W-:-:S05]  /*4410*/  FFMA R9, R14, R3, R9 ;  /* 0x000000030e097223 */ /* 0x000fca0000000009 */
[----:B------:R-:W-:-:S05]  /*4420*/  F2FP.SATFINITE.E5M2.F32.PACK_AB_MERGE_C R9, RZ, R9, RZ ;  /* 0x00000009ff09723e */ /* 0x000fca00048060ff */
[----:B------:R0:W-:Y:S01]  /*4430*/  STG.E.U8 desc[UR16][R6.64+0x39], R9 ;  /* 0x0000390906007986 */ /* 0x0001e2000c101110 */
[----:B------:R-:W-:Y:S05]  /*4440*/  BRA `(.L_x_98) ;  /* 0x0000000800407947 */ /* 0x000fea0003800000 */
.L_x_33:
[C---:B------:R-:W-:Y:S01]  /*4450*/  ISETP.GE.AND P3, PT, R26.reuse, 0x1, PT ;  /* 0x000000011a00780c */ /* 0x040fe20003f66270 */
[-C--:B--2---:R-:W-:Y:S01]  /*4460*/  FMUL R79, R79, R3.reuse ;  /* 0x000000034f4f7220 */ /* 0x084fe20000400000 */
[----:B------:R-:W-:Y:S01]  /*4470*/  ISETP.GE.AND P0, PT, R26, 0x2, PT ;  /* 0x000000021a00780c */ /* 0x000fe20003f06270 */
[-C--:B------:R-:W-:Y:S01]  /*4480*/  FMUL R78, R78, R3.reuse ;  /* 0x000000034e4e7220 */ /* 0x080fe20000400000 */
[----:B------:R-:W-:Y:S01]  /*4490*/  ISETP.LT.OR P1, PT, R25, 0x1, !P3 ;  /* 0x000000011900780c */ /* 0x000fe20005f21670 */
[-C--:B------:R-:W-:Y:S01]  /*44a0*/  FMUL R77, R77, R3.reuse ;  /* 0x000000034d4d7220 */ /* 0x080fe20000400000 */
[C---:B------:R-:W-:Y:S01]  /*44b0*/  ISETP.LT.OR P2, PT, R25.reuse, 0x1, !P0 ;  /* 0x000000011900780c */ /* 0x040fe20004741670 */
[-C--:B------:R-:W-:Y:S01]  /*44c0*/  FMUL R76, R76, R3.reuse ;  /* 0x000000034c4c7220 */ /* 0x080fe20000400000 */
[----:B------:R-:W-:Y:S01]  /*44d0*/  ISETP.LT.OR P3, PT, R25, 0x9, !P3 ;  /* 0x000000091900780c */ /* 0x000fe20005f61670 */
[----:B------:R-:W-:Y:S01]  /*44e0*/  FMUL R75, R75, R3 ;  /* 0x000000034b4b7220 */ /* 0x000fe20000400000 */
[----:B------:R-:W-:Y:S01]  /*44f0*/  F2FP.SATFINITE.E5M2.F32.PACK_AB_MERGE_C R79, RZ, R79, RZ ;  /* 0x0000004fff4f723e */ /* 0x000fe200048060ff */
[-C--:B------:R-:W-:Y:S01]  /*4500*/  FMUL R74, R74, R3.reuse ;  /* 0x000000034a4a7220 */ /* 0x080fe20000400000 */
[----:B------:R-:W-:Y:S01]  /*4510*/  F2FP.SATFINITE.E5M2.F32.PACK_AB_MERGE_C R13, RZ, R78, RZ ;  /* 0x0000004eff0d723e */ /* 0x000fe200048060ff */
[----:B------:R-:W-:Y:S01]  /*4520*/  FMUL R73, R73, R3 ;  /* 0x0000000349497220 */ /* 0x000fe20000400000 */
[----:B------:R-:W-:Y:S01]  /*4530*/  F2FP.SATFINITE.E5M2.F32.PACK_AB_MERGE_C R77, RZ, R77, RZ ;  /* 0x0000004dff4d723e */ /* 0x000fe200048060ff */
[-C--:B------:R-:W-:Y:S01]  /*4540*/  FMUL R72, R72, R3.reuse ;  /* 0x0000000348487220 */ /* 0x080fe20000400000 */
[----:B------:R-:W-:Y:S01]  /*4550*/  ISETP.LT.OR P0, PT, R25, 0x9, !P0 ;  /* 0x000000091900780c */ /* 0x000fe20004701670 */
[----:B------:R-:W-:Y:S01]  /*4560*/  @!P1 STG.E.U8 desc[UR16][R8.64], R79 ;  /* 0x0000004f08009986 */ /* 0x000fe2000c101110 */
[C---:B------:R-:W-:Y:S01]  /*4570*/  ISETP.GE.AND P1, PT, R26.reuse, 0x9, PT ;  /* 0x000000091a00780c */ /* 0x040fe20003f26270 */
[----:B------:R-:W-:Y:S01]  /*4580*/  FMUL R71, R71, R3 ;  /* 0x0000000347477220 */ /* 0x000fe20000400000 */
[----:B------:R-:W-:Y:S01]  /*4590*/  F2FP.SATFINITE.E5M2.F32.PACK_AB_MERGE_C R75, RZ, R75, RZ ;  /* 0x0000004bff4b723e */ /* 0x000fe200048060ff */
[----:B------:R0:W-:Y:S01]  /*45a0*/  @!P2 STG.E.U8 desc[UR16][R8.64+0x1], R13 ;  /* 0x0000010d0800a986 */ /* 0x0001e2000c101110 */
[----:B------:R-:W-:Y:S01]  /*45b0*/  ISETP.GE.AND P2, PT, R26, 0xa, PT ;  /* 0x0000000a1a00780c */ /* 0x000fe20003f46270 */
[-C--:B------:R-:W-:Y:S01]  /*45c0*/  FMUL R70, R70, R3.reuse ;  /* 0x0000000346467220 */ /* 0x080fe20000400000 */
[----:B------:R-:W-:Y:S01]  /*45d0*/  F2FP.SATFINITE.E5M2.F32.PACK_AB_MERGE_C R17, RZ, R74, RZ ;  /* 0x0000004aff11723e */ /* 0x000fe200048060ff */
[----:B------:R-:W-:Y:S01]  /*45e0*/  @!P3 STG.E.U8 desc[UR16][R6.64], R77 ;  /* 0x0000004d0600b986 */ /* 0x000fe2000c101110 */
[C---:B------:R-:W-:Y:S01]  /*45f0*/  ISETP.LT.OR P3, PT, R25.reuse, 0x1, !P1 ;  /* 0x000000011900780c */ /* 0x040fe20004f61670 */
[-C--:B------:R-:W-:Y:S01]  /*4600*/  FMUL R68, R68, R3.reuse ;  /* 0x0000000344447220 */ /* 0x080fe20000400000 */
[----:B------:R-:W-:Y:S01]  /*4610*/  ISETP.LT.OR P5, PT, R25, 0x1, !P2 ;  /* 0x000000011900780c */ /* 0x000fe200057a1670 */
[-C--:B------:R-:W-:Y:S01]  /*4620*/  FMUL R67, R67, R3.reuse ;  /* 0x0000000343437220 */ /* 0x080fe20000400000 */
[----:B------:R-:W-:Y:S01]  /*4630*/  ISETP.LT.OR P1, PT, R25, 0x9, !P1 ;  /* 0x000000091900780c */ /* 0x000fe20004f21670 */
[----:B------:R-:W-:Y:S01]  /*4640*/  FMUL R65, R65, R3 ;  /* 0x0000000341417220 */ /* 0x000fe20000400000 */
[----:B------:R-:W-:Y:S01]  /*4650*/  F2FP.SATFINITE.E5M2.F32.PACK_AB_MERGE_C R73, RZ, R73, RZ ;  /* 0x00000049ff49723e */ /* 0x000fe200048060ff */
[-C--:B------:R-:W-:Y:S01]  /*4660*/  FMUL R66, R66, R3.reuse ;  /* 0x0000000342427220 */ /* 0x080fe20000400000 */
[----:B0-----:R-:W-:Y:S01]  /*4670*/  F2FP.SATFINITE.E5M2.F32.PACK_AB_MERGE_C R13, RZ, R76, RZ ;  /* 0x0000004cff0d723e */ /* 0x001fe200048060ff */
[-C--:B------:R-:W-:Y:S01]  /*4680*/  FMUL R64, R64, R3.reuse ;  /* 0x0000000340407220 */ /* 0x080fe20000400000 */
[----:B------:R-:W-:Y:S01]  /*4690*/  ISETP.LT.OR P2, PT, R25, 0x9, !P2 ;  /* 0x000000091900780c */ /* 0x000fe20005741670 */
[-C--:B------:R-:W-:Y:S01]  /*46a0*/  FMUL R63, R63, R3.reuse ;  /* 0x000000033f3f7220 */ /* 0x080fe20000400000 */
[----:B------:R-:W-:Y:S01]  /*46b0*/  F2FP.SATFINITE.E5M2.F32.PACK_AB_MERGE_C R27, RZ, R72, RZ ;  /* 0x00000048ff1b723e */ /* 0x000fe200048060ff */
[----:B------:R0:W-:Y:S01]  /*46c0*/  @!P0 STG.E.U8 desc[UR16][R6.64+0x1], R13 ;  /* 0x0000010d06008986 */ /* 0x0001e2000c101110 */
[C---:B------:R-:W-:Y:S01]  /*46d0*/  ISETP.GE.AND P0, PT, R26.reuse, 0x11, PT ;  /* 0x000000111a00780c */ /* 0x040fe20003f06270 */
[----:B------:R-:W-:Y:S01]  /*46e0*/  FMUL R61, R61, R3 ;  /* 0x000000033d3d7220 */ /* 0x000fe20000400000 */
[----:B------:R-:W-:Y:S01]  /*46f0*/  F2FP.SATFINITE.E5M2.F32.PACK_AB_MERGE_C R71, RZ, R71, RZ ;  /* 0x00000047ff47723e */ /* 0x000fe200048060ff */
[----:B------:R-:W-:Y:S01]  /*4700*/  @!P3 STG.E.U8 desc[UR16][R8.64+0x8], R75 ;  /* 0x0000084b0800b986 */ /* 0x000fe2000c101110 */
[----:B------:R-:W-:Y:S01]  /*4710*/  ISETP.GE.AND P3, PT, R26, 0x12, PT ;  /* 0x000000121a00780c */ /* 0x000fe20003f66270 */
[----:B------:R-:W-:Y:S01]  /*4720*/  FMUL R62, R62, R3 ;  /* 0x000000033e3e7220 */ /* 0x000fe20000400000 */
[----:B------:R-:W-:Y:S01]  /*4730*/  F2FP.SATFINITE.E5M2.F32.PACK_AB_MERGE_C R67, RZ, R67, RZ ;  /* 0x00000043ff43723e */ /* 0x000fe200048060ff */
[----:B------:R1:W-:Y:S01]  /*4740*/  @!P5 STG.E.U8 desc[UR16][R8.64+0x9], R17 ;  /* 0x000009110800d986 */ /* 0x0003e2000c101110 */
[----:B------:R-:W-:Y:S01]  /*4750*/  ISETP.LT.OR P5, PT, R25, 0x1, !P3 ;  /* 0x000000011900780c */ /* 0x000fe20005fa1670 */
[-C--:B------:R-:W-:Y:S01]  /*4760*/  FMUL R59, R59, R3.reuse ;  /* 0x000000033b3b7220 */ /* 0x080fe20000400000 */
[C---:B------:R-:W-:Y:S01]  /*4770*/  ISETP.LT.OR P3, PT, R25.reuse, 0x9, !P3 ;  /* 0x000000091900780c */ /* 0x040fe20005f61670 */
[----:B------:R-:W-:Y:S01]  /*4780*/  @!P1 STG.E.U8 desc[UR16][R6.64+0x8], R73 ;  /* 0x0000084906009986 */ /* 0x000fe2000c101110 */
[----:B------:R-:W-:Y:S01]  /*4790*/  ISETP.LT.OR P1, PT, R25, 0x1, !P0 ;  /* 0x000000011900780c */ /* 0x000fe20004721670 */
[-C--:B------:R-:W-:Y:S01]  /*47a0*/  FMUL R60, R60, R3.reuse ;  /* 0x000000033c3c7220 */ /* 0x080fe20000400000 */
[----:B0-----:R-:W-:Y:S01]  /*47b0*/  F2FP.SATFINITE.E5M2.F32.PACK_AB_MERGE_C R13, RZ, R70, RZ ;  /* 0x00000046ff0d723e */ /* 0x001fe200048060ff */
[----:B------:R-:W-:Y:S01]  /*47c0*/  @!P2 STG.E.U8 desc[UR16][R6.64+0x9], R27 ;  /* 0x0000091b0600a986 */ /* 0x000fe2000c101110 */
[----:B------:R-:W-:Y:S01]  /*47d0*/  ISETP.GE.AND P2, PT, R26, 0x19, PT ;  /* 0x000000191a00780c */ /* 0x000fe20003f46270 */
[-C--:B------:R-:W-:Y:S01]  /*47e0*/  FMUL R57, R57, R3.reuse ;  /* 0x0000000339397220 */ /* 0x080fe20000400000 */
[C---:B------:R-:W-:Y:S01]  /*47f0*/  ISETP.LT.OR P0, PT, R25.reuse, 0x9, !P0 ;  /* 0x000000091900780c */ /* 0x040fe20004701670 */
[-C--:B------:R-:W-:Y:S01]  /*4800*/  FMUL R58, R58, R3.reuse ;  /* 0x000000033a3a7220 */ /* 0x080fe20000400000 */
[----:B------:R-:W-:Y:S01]  /*4810*/  ISETP.LT.OR P6, PT, R25, 0x1, !P2 ;  /* 0x000000011900780c */ /* 0x000fe200057c1670 */
[----:B------:R0:W-:Y:S01]  /*4820*/  @!P5 STG.E.U8 desc[UR16][R8.64+0x11], R13 ;  /* 0x0000110d0800d986 */ /* 0x0001e2000c101110 */
[----:B-1----:R-:W-:Y:S01]  /*4830*/  F2FP.SATFINITE.E5M2.F32.PACK_AB_MERGE_C R17, RZ, R68, RZ ;  /* 0x00000044ff11723e */ /* 0x002fe200048060ff */
[----:B------:R-:W-:Y:S01]  /*4840*/  FMUL R56, R56, R3 ;  /* 0x0000000338387220 */ /* 0x000fe20000400000 */
[----:B------:R-:W-:Y:S01]  /*4850*/  F2FP.SATFINITE.E5M2.F32.PACK_AB_MERGE_C R65, RZ, R65, RZ ;  /* 0x00000041ff41723e */ /* 0x000fe200048060ff */
[----:B------:R-:W-:Y:S01]  /*4860*/  @!P1 STG.E.U8 desc[UR16][R8.64+0x10], R71 ;  /* 0x0000104708009986 */ /* 0x000fe2000c101110 */
[----:B------:R-:W-:Y:S01]  /*4870*/  ISETP.GE.AND P1, PT, R26, 0x1a, PT ;  /* 0x0000001a1a00780c */ /* 0x000fe20003f26270 */
[-C--:B------:R-:W-:Y:S01]  /*4880*/  FMUL R23, R23, R3.reuse ;  /* 0x0000000317177220 */ /* 0x080fe20000400000 */
[C---:B------:R-:W-:Y:S01]  /*4890*/  ISETP.LT.OR P2, PT, R25.reuse, 0x9, !P2 ;  /* 0x000000091900780c */ /* 0x040fe20005741670 */
[----:B------:R1:W-:Y:S01]  /*48a0*/  @!P3 STG.E.U8 desc[UR16][R6.64+0x11], R17 ;  /* 0x000011110600b986 */ /* 0x0003e2000c101110 */
[----:B------:R-:W-:Y:S01]  /*48b0*/  ISETP.LT.OR P5, PT, R25, 0x1, !P1 ;  /* 0x000000011900780c */ /* 0x000fe20004fa1670 */
[-C--:B------:R-:W-:Y:S01]  /*48c0*/  FMUL R21, R21, R3.reuse ;  /* 0x0000000315157220 */ /* 0x080fe20000400000 */
[----:B------:R-:W-:Y:S01]  /*48d0*/  ISETP.LT.OR P3, PT, R25, 0x9, !P1 ;  /* 0x000000091900780c */ /* 0x000fe20004f61670 */
[----:B------:R-:W-:Y:S01]  /*48e0*/  @!P0 STG.E.U8 desc[UR16][R6.64+0x10], R67 ;  /* 0x0000104306008986 */ /* 0x000fe2000c101110 */
[----:B0-----:R-:W-:Y:S01]  /*48f0*/  F2FP.SATFINITE.E5M2.F32.PACK_AB_MERGE_C R13, RZ, R66, RZ ;  /* 0x00000042ff0d723e */ /* 0x001fe200048060ff */
[-C--:B------:R-:W-:Y:S01]  /*4900*/  FMUL R22, R22, R3.reuse ;  /* 0x0000000316167220 */ /* 0x080fe20000400000 */
[C---:B------:R-:W-:Y:S01]  /*4910*/  ISETP.GE.AND P0, PT, R26.reuse, 0x21, PT ;  /* 0x000000211a00780c */ /* 0x040fe20003f06270 */
[----:B------:R-:W-:Y:S01]  /*4920*/  @!P6 STG.E.U8 desc[UR16][R8.64+0x18], R65 ;  /* 0x000018410800e986 */ /* 0x000fe2000c101110 */
[----:B------:R-:W-:Y:S01]  /*4930*/  ISETP.GE.AND P1, PT, R26, 0x22, PT ;  /* 0x000000221a00780c */ /* 0x000fe20003f26270 */
[-C--:B------:R-:W-:Y:S01]  /*4940*/  FMUL R19, R19, R3.reuse ;  /* 0x0000000313137220 */ /* 0x080fe20000400000 */
[C---:B------:R-:W-:Y:S01]  /*4950*/  ISETP.LT.OR P6, PT, R25.reuse, 0x1, !P0 ;  /* 0x000000011900780c */ /* 0x040fe200047c1670 */
[-C--:B------:R-:W-:Y:S01]  /*4960*/  FMUL R20, R20, R3.reuse ;  /* 0x0000000314147220 */ /* 0x080fe20000400000 */
[----:B-1----:R-:W-:Y:S01]  /*4970*/  F2FP.SATFINITE.E5M2.F32.PACK_AB_MERGE_C R17, RZ, R64, RZ ;  /* 0x00000040ff11723e */ /* 0x002fe200048060ff */
[----:B------:R0:W-:Y:S01]  /*4980*/  @!P5 STG.E.U8 desc[UR16][R8.64+0x19], R13 ;  /* 0x0000190d0800d986 */ /* 0x0001e2000c101110 */
[----:B------:R-:W-:Y:S01]  /*4990*/  ISETP.LT.OR P5, PT, R25, 0x1, !P1 ;  /* 0x000000011900780c */ /* 0x000fe20004fa1670 */
[----:B------:R-:W-:Y:S01]  /*49a0*/  FMUL R15, R15, R3 ;  /* 0x000000030f0f7220 */ /* 0x000fe20000400000 */
[----:B------:R-:W-:Y:S01]  /*49b0*/  F2FP.SATFINITE.E5M2.F32.PACK_AB_MERGE_C R63, RZ, R63, RZ ;  /* 0x0000003fff3f723e */ /* 0x000fe200048060ff */
[----:B------:R1:W-:Y:S01]  /*49c0*/  @!P3 STG.E.U8 desc[UR16][R6.64+0x19], R17 ;  /* 0x000019110600b986 */ /* 0x0003e2000c101110 */
[----:B------:R-:W-:Y:S01]  /*49d0*/  F2FP.SATFINITE.E5M2.F32.PACK_AB_MERGE_C R61, RZ, R61, RZ ;  /* 0x0000003dff3d723e */ /* 0x000fe200048060ff */
[-C--:B------:R-:W-:Y:S01]  /*49e0*/  FMUL R18, R18, R3.reuse ;  /* 0x0000000312127220 */ /* 0x080fe20000400000 */
[----:B------:R-:W-:Y:S01]  /*49f0*/  F2FP.SATFINITE.E5M2.F32.PACK_AB_MERGE_C R27, RZ, R62, RZ ;  /* 0x0000003eff1b723e */ /* 0x000fe200048060ff */
[----:B------:R-:W-:Y:S01]  /*4a00*/  @!P2 STG.E.U8 desc[UR16][R6.64+0x18], R63 ;  /* 0x0000183f0600a986 */ /* 0x000fe2000c101110 */
[----:B------:R-:W-:Y:S01]  /*4a10*/  ISETP.LT.OR P3, PT, R25, 0x9, !P1 ;  /* 0x000000091900780c */ /* 0x000fe20004f61670 */
[-C--:B------:R-:W-:Y:S01]  /*4a20*/  FMUL R11, R11, R3.reuse ;  /* 0x000000030b0b7220 */ /* 0x080fe20000400000 */
[----:B------:R-:W-:Y:S01]  /*4a30*/  ISETP.GE.AND P2, PT, R26, 0x29, PT ;  /* 0x000000291a00780c */ /* 0x000fe20003f46270 */
[----:B------:R-:W-:Y:S01]  /*4a40*/  @!P6 STG.E.U8 desc[UR16][R8.64+0x20], R61 ;  /* 0x0000203d0800e986 */ /* 0x000fe2000c101110 */
[C---:B------:R-:W-:Y:S01]  /*4a50*/  ISETP.LT.OR P0, PT, R25.reuse, 0x9, !P0 ;  /* 0x000000091900780c */ /* 0x040fe20004701670 */
[----:B------:R-:W-:Y:S01]  /*4a60*/  FMUL R14, R14, R3 ;  /* 0x000000030e0e7220 */ /* 0x000fe20000400000 */
[----:B------:R-:W-:Y:S01]  /*4a70*/  ISETP.GE.AND P1, PT, R26, 0x2a, PT ;  /* 0x0000002a1a00780c */ /* 0x000fe20003f26270 */
[----:B------:R-:W-:Y:S01]  /*4a80*/  @!P5 STG.E.U8 desc[UR16][R8.64+0x21], R27 ;  /* 0x0000211b0800d986 */ /* 0x000fe2000c101110 */
[----:B------:R-:W-:-:S02]  /*4a90*/  ISETP.LT.OR P6, PT, R25, 0x1, !P2 ;  /* 0x000000011900780c */ /* 0x000fc400057c1670 */
[C---:B------:R-:W-:Y:S02]  /*4aa0*/  ISETP.LT.OR P5, PT, R25.reuse, 0x1, !P1 ;  /* 0x000000011900780c */ /* 0x040fe40004fa1670 */
[----:B------:R-:W-:Y:S02]  /*4ab0*/  F2FP.SATFINITE.E5M2.F32.PACK_AB_MERGE_C R59, RZ, R59, RZ ;  /* 0x0000003bff3b723e */ /* 0x000fe400048060ff */
[----:B0-----:R-:W-:Y:S02]  /*4ac0*/  F2FP.SATFINITE.E5M2.F32.PACK_AB_MERGE_C R13, RZ, R60, RZ ;  /* 0x0000003cff0d723e */ /* 0x001fe400048060ff */
[----:B------:R-:W-:Y:S01]  /*4ad0*/  F2FP.SATFINITE.E5M2.F32.PACK_AB_MERGE_C R57, RZ, R57, RZ ;  /* 0x00000039ff39723e */ /* 0x000fe200048060ff */
[----:B------:R-:W-:Y:S01]  /*4ae0*/  @!P0 STG.E.U8 desc[UR16][R6.64+0x20], R59 ;  /* 0x0000203b06008986 */ /* 0x000fe2000c101110 */
[----:B-1----:R-:W-:Y:S02]  /*4af0*/  F2FP.SATFINITE.E5M2.F32.PACK_AB_MERGE_C R17, RZ, R58, RZ ;  /* 0x0000003aff11723e */ /* 0x002fe400048060ff */
[C---:B------:R-:W-:Y:S01]  /*4b00*/  ISETP.LT.OR P1, PT, R25.reuse, 0x9, !P1 ;  /* 0x000000091900780c */ /* 0x040fe20004f21670 */
[----:B------:R0:W-:Y:S01]  /*4b10*/  @!P3 STG.E.U8 desc[UR16][R6.64+0x21], R13 ;  /* 0x0000210d0600b986 */ /* 0x0001e2000c101110 */
[----:B------:R-:W-:-:S02]  /*4b20*/  ISETP.LT.OR P2, PT, R25, 0x9, !P2 ;  /* 0x000000091900780c */ /* 0x000fc40005741670 */
[C---:B------:R-:W-:Y:S01]  /*4b30*/  ISETP.GE.AND P3, PT, R26.reuse, 0x31, PT ;  /* 0x000000311a00780c */ /* 0x040fe20003f66270 */
[----:B------:R-:W-:Y:S01]  /*4b40*/  @!P6 STG.E.U8 desc[UR16][R8.64+0x28], R57 ;  /* 0x000028390800e986 */ /* 0x000fe2000c101110 */
[----:B------:R-:W-:Y:S02]  /*4b50*/  ISETP.GE.AND P0, PT, R26, 0x32, PT ;  /* 0x000000321a00780c */ /* 0x000fe40003f06270 */
[----:B------:R-:W-:Y:S01]  /*4b60*/  F2FP.SATFINITE.E5M2.F32.PACK_AB_MERGE_C R23, RZ, R23, RZ ;  /* 0x00000017ff17723e */ /* 0x000fe200048060ff */
[----:B------:R1:W-:Y:S01]  /*4b70*/  @!P5 STG.E.U8 desc[UR16][R8.64+0x29], R17 ;  /* 0x000029110800d986 */ /* 0x0003e2000c101110 */
[C---:B------:R-:W-:Y:S02]  /*4b80*/  ISETP.LT.OR P5, PT, R25.reuse, 0x1, !P3 ;  /* 0x000000011900780c */ /* 0x040fe40005fa1670 */
[----:B------:R-:W-:Y:S02]  /*4b90*/  ISETP.LT.OR P6, PT, R25, 0x1, !P0 ;  /* 0x000000011900780c */ /* 0x000fe400047c1670 */
[----:B0-----:R-:W-:Y:S01]  /*4ba0*/  F2FP.SATFINITE.E5M2.F32.PACK_AB_MERGE_C R13, RZ, R56, RZ ;  /* 0x00000038ff0d723e */ /* 0x001fe200048060ff */
[----:B------:R-:W-:Y:S01]  /*4bb0*/  @!P2 STG.E.U8 desc[UR16][R6.64+0x28], R23 ;  /* 0x000028170600a986 */ /* 0x000fe2000c101110 */
[----:B------:R-:W-:-:S02]  /*4bc0*/  F2FP.SATFINITE.E5M2.F32.PACK_AB_MERGE_C R21, RZ, R21, RZ ;  /* 0x00000015ff15723e */ /* 0x000fc400048060ff */
[C---:B------:R-:W-:Y:S01]  /*4bd0*/  ISETP.GE.AND P2, PT, R26.reuse, 0x3a, PT ;  /* 0x0000003a1a00780c */ /* 0x040fe20003f46270 */
[----:B------:R0:W-:Y:S01]  /*4be0*/  @!P1 STG.E.U8 desc[UR16][R6.64+0x29], R13 ;  /* 0x0000290d06009986 */ /* 0x0001e2000c101110 */
[C---:B------:R-:W-:Y:S02]  /*4bf0*/  ISETP.LT.OR P1, PT, R25.reuse, 0x9, !P3 ;  /* 0x000000091900780c */ /* 0x040fe40005f21670 */
[----:B-1----:R-:W-:Y:S01]  /*4c00*/  F2FP.SATFINITE.E5M2.F32.PACK_AB_MERGE_C R17, RZ, R22, RZ ;  /* 0x00000016ff11723e */ /* 0x002fe200048060ff */
[----:B------:R-:W-:Y:S01]  /*4c10*/  @!P5 STG.E.U8 desc[UR16][R8.64+0x30], R21 ;  /* 0x000030150800d986 */ /* 0x000fe2000c101110 */
[----:B------:R-:W-:Y:S02]  /*4c20*/  ISETP.GE.AND P3, PT, R26, 0x39, PT ;  /* 0x000000391a00780c */ /* 0x000fe40003f66270 */
[C---:B------:R-:W-:Y:S01]  /*4c30*/  ISETP.LT.OR P0, PT, R25.reuse, 0x9, !P0 ;  /* 0x000000091900780c */ /* 0x040fe20004701670 */
[----:B------:R1:W-:Y:S01]  /*4c40*/  @!P6 STG.E.U8 desc[UR16][R8.64+0x31], R17 ;  /* 0x000031110800e986 */ /* 0x0003e2000c101110 */
[----:B------:R-:W-:-:S02]  /*4c50*/  ISETP.LT.OR P5, PT, R25, 0x1, !P3 ;  /* 0x000000011900780c */ /* 0x000fc40005fa1670 */
[C---:B------:R-:W-:Y:S02]  /*4c60*/  ISETP.LT.OR P6, PT, R25.reuse, 0x1, !P2 ;  /* 0x000000011900780c */ /* 0x040fe400057c1670 */
[C---:B------:R-:W-:Y:S02]  /*4c70*/  ISETP.LT.OR P3, PT, R25.reuse, 0x9, !P3 ;  /* 0x000000091900780c */ /* 0x040fe40005f61670 */
[----:B------:R-:W-:Y:S02]  /*4c80*/  ISETP.LT.OR P2, PT, R25, 0x9, !P2 ;  /* 0x000000091900780c */ /* 0x000fe40005741670 */
[----:B------:R-:W-:Y:S02]  /*4c90*/  F2FP.SATFINITE.E5M2.F32.PACK_AB_MERGE_C R19, RZ, R19, RZ ;  /* 0x00000013ff13723e */ /* 0x000fe400048060ff */
[----:B0-----:R-:W-:Y:S02]  /*4ca0*/  F2FP.SATFINITE.E5M2.F32.PACK_AB_MERGE_C R13, RZ, R20, RZ ;  /* 0x00000014ff0d723e */ /* 0x001fe400048060ff */
[----:B------:R-:W-:Y:S01]  /*4cb0*/  F2FP.SATFINITE.E5M2.F32.PACK_AB_MERGE_C R15, RZ, R15, RZ ;  /* 0x0000000fff0f723e */ /* 0x000fe200048060ff */
[----:B------:R0:W-:Y:S01]  /*4cc0*/  @!P1 STG.E.U8 desc[UR16][R6.64+0x30], R19 ;  /* 0x0000301306009986 */ /* 0x0001e2000c101110 */
[----:B-1----:R-:W-:-:S02]  /*4cd0*/  F2FP.SATFINITE.E5M2.F32.PACK_AB_MERGE_C R17, RZ, R18, RZ ;  /* 0x00000012ff11723e */ /* 0x002fc400048060ff */
[----:B------:R-:W-:Y:S01]  /*4ce0*/  F2FP.SATFINITE.E5M2.F32.PACK_AB_MERGE_C R11, RZ, R11, RZ ;  /* 0x0000000bff0b723e */ /* 0x000fe200048060ff */
[----:B------:R0:W-:Y:S01]  /*4cf0*/  @!P0 STG.E.U8 desc[UR16][R6.64+0x31], R13 ;  /* 0x0000310d06008986 */ /* 0x0001e2000c101110 */
[----:B------:R-:W-:-:S03]  /*4d00*/  F2FP.SATFINITE.E5M2.F32.PACK_AB_MERGE_C R21, RZ, R14, RZ ;  /* 0x0000000eff15723e */ /* 0x000fc600048060ff */
[----:B------:R0:W-:Y:S04]  /*4d10*/  @!P5 STG.E.U8 desc[UR16][R8.64+0x38], R15 ;  /* 0x0000380f0800d986 */ /* 0x0001e8000c101110 */
[----:B------:R0:W-:Y:S04]  /*4d20*/  @!P6 STG.E.U8 desc[UR16][R8.64+0x39], R17 ;  /* 0x000039110800e986 */ /* 0x0001e8000c101110 */
[----:B------:R0:W-:Y:S04]  /*4d30*/  @!P3 STG.E.U8 desc[UR16][R6.64+0x38], R11 ;  /* 0x0000380b0600b986 */ /* 0x0001e8000c101110 */
[----:B------:R0:W-:Y:S02]  /*4d40*/  @!P2 STG.E.U8 desc[UR16][R6.64+0x39], R21 ;  /* 0x000039150600a986 */ /* 0x0001e4000c101110 */
.L_x_98:
[----:B------:R-:W-:Y:S05]  /*4d50*/  BSYNC B0 ;  /* 0x0000000000007941 */ /* 0x000fea0003800000 */
.L_x_32:
[----:B------:R-:W-:Y:S01]  /*4d60*/  ULDC UR6, c[0x0][0xc] ;  /* 0x0000030000067ab9 */ /* 0x000fe20000000800 */
[----:B------:R-:W-:Y:S01]  /*4d70*/  ULDC UR7, c[0x0][0x10] ;  /* 0x0000040000077ab9 */ /* 0x000fe20000000800 */
[----:B0-----:R-:W0:Y:S01]  /*4d80*/  LDC R9, c[0x0][0x14] ;  /* 0x00000500ff097b82 */ /* 0x001e220000000800 */
[----:B------:R-:W-:Y:S01]  /*4d90*/  UIMAD.WIDE.U32 UR6, UR6, UR7, URZ ;  /* 0x00000007060672a5 */ /* 0x000fe2000f8e003f */
[----:B------:R-:W-:Y:S02]  /*4da0*/  IMAD.MOV.U32 R6, RZ, RZ, R0 ;  /* 0x000000ffff067224 */ /* 0x000fe400078e0000 */
[----:B------:R-:W-:Y:S02]  /*4db0*/  IMAD.MOV.U32 R7, RZ, RZ, R5 ;  /* 0x000000ffff077224 */ /* 0x000fe400078e0005 */
[----:B------:R-:W-:Y:S02]  /*4dc0*/  IMAD.MOV.U32 R12, RZ, RZ, -0x1 ;  /* 0xffffffffff0c7424 */ /* 0x000fe400078e00ff */
[----:B------:R-:W-:-:S02]  /*4dd0*/  IMAD.MOV.U32 R69, RZ, RZ, -0x1 ;  /* 0xffffffffff457424 */ /* 0x000fc400078e00ff */
[----:B0-----:R-:W-:-:S04]  /*4de0*/  IMAD.WIDE.U32 R6, R9, UR6, R6 ;  /* 0x0000000609067c25 */ /* 0x001fc8000f8e0006 */
[----:B------:R-:W-:Y:S01]  /*4df0*/  IMAD R5, R9, UR7, RZ ;  /* 0x0000000709057c24 */ /* 0x000fe2000f8e02ff */
[----:B------:R-:W-:Y:S01]  /*4e00*/  ULDC.64 UR6, c[0x0][0x650] ;  /* 0x0001940000067ab9 */ /* 0x000fe20000000a00 */
[----:B------:R-:W-:Y:S01]  /*4e10*/  IMAD.MOV.U32 R0, RZ, RZ, R6 ;  /* 0x000000ffff007224 */ /* 0x000fe200078e0006 */
[----:B------:R-:W-:Y:S01]  /*4e20*/  ISETP.GE.U32.AND P0, PT, R6, UR6, PT ;  /* 0x0000000606007c0c */ /* 0x000fe2000bf06070 */
[----:B------:R-:W-:Y:S01]  /*4e30*/  IMAD.IADD R5, R7, 0x1, R5 ;  /* 0x0000000107057824 */ /* 0x000fe200078e0205 */
[----:B------:R-:W-:-:S04]  /*4e40*/  PRMT R7, RZ, 0x7610, R7 ;  /* 0x00007610ff077816 */ /* 0x000fc80000000007 */
[----:B------:R-:W-:-:S13]  /*4e50*/  ISETP.GE.U32.AND.EX P0, PT, R5, UR7, PT, P0 ;  /* 0x0000000705007c0c */ /* 0x000fda000bf06100 */
[----:B------:R-:W-:Y:S05]  /*4e60*/  @P0 BRA `(.L_x_99) ;  /* 0x0000000400640947 */ /* 0x000fea0003800000 */
[----:B------:R-:W0:Y:S01]  /*4e70*/  S2R R20, SR_CTAID.X ;  /* 0x0000000000147919 */ /* 0x000e220000002500 */
[----:B------:R-:W0:Y:S01]  /*4e80*/  LDC.64 R14, c[0x0][0x628] ;  /* 0x00018a00ff0e7b82 */ /* 0x000e220000000a00 */
[----:B------:R-:W-:Y:S01]  /*4e90*/  ULDC UR6, c[0x0][0x150] ;  /* 0x0000540000067ab9 */ /* 0x000fe20000000800 */
[----:B------:R-:W-:Y:S01]  /*4ea0*/  IMAD.MOV.U32 R12, RZ, RZ, R0 ;  /* 0x000000ffff0c7224 */ /* 0x000fe200078e0000 */
[----:B------:R-:W0:Y:S01]  /*4eb0*/  S2R R22, SR_CTAID.Y ;  /* 0x0000000000167919 */ /* 0x000e220000002600 */
[----:B------:R-:W-:-:S04]  /*4ec0*/  IMAD.MOV.U32 R13, RZ, RZ, R5 ;  /* 0x000000ffff0d7224 */ /* 0x000fc800078e0005 */
[----:B------:R-:W0:Y:S08]  /*4ed0*/  LDC R23, c[0x0][0x144] ;  /* 0x00005100ff177b82 */ /* 0x000e300000000800 */
[----:B-1234-:R-:W1:Y:S08]  /*4ee0*/  LDC R16, c[0x0][0x630] ;  /* 0x00018c00ff107b82 */ /* 0x01ee700000000800 */
[----:B------:R-:W2:Y:S01]  /*4ef0*/  LDC.64 R18, c[0x0][0x620] ;  /* 0x00018800ff127b82 */ /* 0x000ea20000000a00 */
[----:B0-----:R-:W-:-:S04]  /*4f00*/  ISETP.NE.U32.AND P0, PT, R14, RZ, PT ;  /* 0x000000ff0e00720c */ /* 0x001fc80003f05070 */
[----:B------:R-:W-:Y:S02]  /*4f10*/  ISETP.NE.AND.EX P0, PT, R15, RZ, PT, P0 ;  /* 0x000000ff0f00720c */ /* 0x000fe40003f05300 */
[----:B------:R-:W-:-:S05]  /*4f20*/  I2FP.F32.U32 R6, R20 ;  /* 0x0000001400067245 */ /* 0x000fca0000201000 */
[----:B------:R-:W-:-:S04]  /*4f30*/  FMUL R6, R6, UR6 ;  /* 0x0000000606067c20 */ /* 0x000fc80008400000 */
[----:B------:R0:W3:Y:S02]  /*4f40*/  F2I.U32.TRUNC.NTZ R21, R6 ;  /* 0x0000000600157305 */ /* 0x0000e4000020f000 */
[----:B-1----:R-:W-:Y:S05]  /*4f50*/  @!P0 BRA `(.L_x_100) ;  /* 0x0000000000288947 */ /* 0x002fea0003800000 */
[----:B------:R-:W1:Y:S02]  /*4f60*/  LDC R7, c[0x0][0x634] ;  /* 0x00018d00ff077b82 */ /* 0x000e640000000800 */
[----:B-1----:R-:W-:-:S05]  /*4f70*/  IADD3 R11, P0, R0, R7, RZ ;  /* 0x00000007000b7210 */ /* 0x002fca0007f1e0ff */
[----:B------:R-:W-:-:S04]  /*4f80*/  IMAD.X R17, RZ, RZ, R5, P0 ;  /* 0x000000ffff117224 */ /* 0x000fc800000e0605 */
[----:B0-----:R-:W-:-:S04]  /*4f90*/  IMAD.WIDE.U32 R6, R17, R14, RZ ;  /* 0x0000000e11067225 */ /* 0x001fc800078e00ff */
[----:B-----5:R-:W-:-:S04]  /*4fa0*/  IMAD.WIDE.U32 R8, P0, R11, R15, R6 ;  /* 0x0000000f0b087225 */ /* 0x020fc80007800006 */
[----:B------:R-:W-:-:S04]  /*4fb0*/  IMAD.WIDE.U32 R6, R11, R14, RZ ;  /* 0x0000000e0b067225 */ /* 0x000fc800078e00ff */
[----:B------:R-:W-:Y:S01]  /*4fc0*/  IMAD.X R13, RZ, RZ, RZ, P0 ;  /* 0x000000ffff0d7224 */ /* 0x000fe200000e06ff */
[----:B------:R-:W-:Y:S01]  /*4fd0*/  IADD3 RZ, P0, R7, R8, RZ ;  /* 0x0000000807ff7210 */ /* 0x000fe20007f1e0ff */
[----:B------:R-:W-:-:S04]  /*4fe0*/  IMAD.MOV.U32 R12, RZ, RZ, R9 ;  /* 0x000000ffff0c7224 */ /* 0x000fc800078e0009 */
[----:B------:R-:W-:-:S08]  /*4ff0*/  IMAD.WIDE.U32.X R12, R17, R15, R12, P0 ;  /* 0x0000000f110c7225 */ /* 0x000fd000000e040c */
.L_x_100:
[-CC-:B------:R-:W-:Y:S01]  /*5000*/  SHF.R.U64 R69, R12, R16.reuse, R13.reuse ;  /* 0x000000100c457219 */ /* 0x180fe2000000120d */
[----:B------:R-:W1:Y:S01]  /*5010*/  LDC.64 R28, c[0x0][0x640] ;  /* 0x00019000ff1c7b82 */ /* 0x000e620000000a00 */
[----:B0-----:R-:W-:Y:S01]  /*5020*/  SHF.R.U32.HI R6, RZ, R16, R13 ;  /* 0x00000010ff067219 */ /* 0x001fe2000001160d */
[----:B---3--:R-:W-:Y:S01]  /*5030*/  IMAD.MOV R21, RZ, RZ, -R21 ;  /* 0x000000ffff157224 */ /* 0x008fe200078e0a15 */
[----:B------:R-:W-:Y:S01]  /*5040*/  IADD3 R9, P0, RZ, -R69, RZ ;  /* 0x80000045ff097210 */ /* 0x000fe20007f1e0ff */
[----:B------:R-:W-:Y:S01]  /*5050*/  ULDC UR6, c[0x0][0x154] ;  /* 0x0000550000067ab9 */ /* 0x000fe20000000800 */
[----:B------:R-:W-:Y:S02]  /*5060*/  IMAD.MOV.U32 R11, RZ, RZ, 0x1 ;  /* 0x00000001ff0b7424 */ /* 0x000fe400078e00ff */
[----:B------:R-:W-:Y:S01]  /*5070*/  IMAD R21, R23, R21, R20 ;  /* 0x0000001517157224 */ /* 0x000fe200078e0214 */
[----:B------:R-:W0:Y:S01]  /*5080*/  LDC R12, c[0x0][0x618] ;  /* 0x00018600ff0c7b82 */ /* 0x000e220000000800 */
[----:B------:R-:W-:-:S02]  /*5090*/  IMAD.X R7, RZ, RZ, ~R6, P0 ;  /* 0x000000ffff077224 */ /* 0x000fc400000e0e06 */
[----:B------:R-:W-:Y:S02]  /*50a0*/  IMAD.MOV.U32 R6, RZ, RZ, R0 ;  /* 0x000000ffff067224 */ /* 0x000fe400078e0000 */
[-C--:B--2--5:R-:W-:Y:S02]  /*50b0*/  IMAD R8, R7, R18.reuse, RZ ;  /* 0x0000001207087224 */ /* 0x0a4fe400078e02ff */
[----:B------:R-:W-:Y:S01]  /*50c0*/  IMAD.MOV.U32 R7, RZ, RZ, R5 ;  /* 0x000000ffff077224 */ /* 0x000fe200078e0005 */
[----:B------:R-:W2:Y:S01]  /*50d0*/  LDC R24, c[0x0][0x608] ;  /* 0x00018200ff187b82 */ /* 0x000ea20000000800 */
[----:B------:R-:W-:-:S04]  /*50e0*/  IMAD.WIDE.U32 R6, R9, R18, R6 ;  /* 0x0000001209067225 */ /* 0x000fc800078e0006 */
[----:B------:R-:W-:-:S03]  /*50f0*/  IMAD R9, R9, R19, R8 ;  /* 0x0000001309097224 */ /* 0x000fc600078e0208 */
[----:B------:R-:W3:Y:S01]  /*5100*/  LDC R26, c[0x0][0x658] ;  /* 0x00019600ff1a7b82 */ /* 0x000ee20000000800 */
[----:B------:R-:W-:Y:S01]  /*5110*/  I2FP.F32.U32 R8, R22 ;  /* 0x0000001600087245 */ /* 0x000fe20000201000 */
[----:B------:R-:W-:Y:S01]  /*5120*/  IMAD.IADD R7, R7, 0x1, R9 ;  /* 0x0000000107077824 */ /* 0x000fe200078e0209 */
[----:B-1----:R-:W-:Y:S01]  /*5130*/  ISETP.NE.U32.AND P0, PT, R28, RZ, PT ;  /* 0x000000ff1c00720c */ /* 0x002fe20003f05070 */
[----:B------:R-:W-:Y:S02]  /*5140*/  IMAD.MOV.U32 R9, RZ, RZ, -0x1 ;  /* 0xffffffffff097424 */ /* 0x000fe400078e00ff */
[----:B------:R-:W-:Y:S02]  /*5150*/  FMUL R8, R8, UR6 ;  /* 0x0000000608087c20 */ /* 0x000fe40008400000 */
[----:B------:R-:W1:Y:S01]  /*5160*/  LDC R19, c[0x0][0x148] ;  /* 0x00005200ff137b82 */ /* 0x000e620000000800 */
[----:B0-----:R-:W-:Y:S01]  /*5170*/  SHF.R.U64 R16, R6, R12, R7 ;  /* 0x0000000c06107219 */ /* 0x001fe20000001207 */
[----:B------:R0:W4:Y:S01]  /*5180*/  F2I.U32.TRUNC.NTZ R17, R8 ;  /* 0x0000000800117305 */ /* 0x000122000020f000 */
[----:B------:R-:W-:-:S02]  /*5190*/  ISETP.NE.AND.EX P0, PT, R29, RZ, PT, P0 ;  /* 0x000000ff1d00720c */ /* 0x000fc40003f05300 */
[----:B------:R-:W-:-:S03]  /*51a0*/  SHF.R.U32.HI R7, RZ, R12, R7 ;  /* 0x0000000cff077219 */ /* 0x000fc60000011607 */
[----:B------:R-:W0:Y:S01]  /*51b0*/  LDC R20, c[0x0][0x600] ;  /* 0x00018000ff147b82 */ /* 0x000e220000000800 */
[-CC-:B--2---:R-:W-:Y:S02]  /*51c0*/  SHF.R.U64 R14, R16, R24.reuse, R7.reuse ;  /* 0x00000018100e7219 */ /* 0x184fe40000001207 */
[----:B------:R-:W-:-:S05]  /*51d0*/  SHF.R.U32.HI R7, RZ, R24, R7 ;  /* 0x00000018ff077219 */ /* 0x000fca0000011607 */
[----:B------:R-:W2:Y:S01]  /*51e0*/  LDC R25, c[0x0][0x648] ;  /* 0x00019200ff197b82 */ /* 0x000ea20000000800 */
[-CC-:B---3--:R-:W-:Y:S02]  /*51f0*/  SHF.R.U64 R18, R14, R26.reuse, R7.reuse ;  /* 0x0000001a0e127219 */ /* 0x188fe40000001207 */
[-C--:B------:R-:W-:Y:S02]  /*5200*/  SHF.L.U32 R9, R9, R26.reuse, RZ ;  /* 0x0000001a09097219 */ /* 0x080fe400000006ff */
[-C--:B------:R-:W-:Y:S01]  /*5210*/  SHF.R.U32.HI R7, RZ, R26.reuse, R7 ;  /* 0x0000001aff077219 */ /* 0x080fe20000011607 */
[----:B------:R-:W-:Y:S01]  /*5220*/  IMAD.MOV.U32 R6, RZ, RZ, R18 ;  /* 0x000000ffff067224 */ /* 0x000fe200078e0012 */
[----:B------:R-:W-:Y:S01]  /*5230*/  SHF.L.U32 R24, R11, R26, RZ ;  /* 0x0000001a0b187219 */ /* 0x000fe200000006ff */
[----:B------:R-:W3:Y:S01]  /*5240*/  LDC R27, c[0x0][0x638] ;  /* 0x00018e00ff1b7b82 */ /* 0x000ee20000000800 */
[----:B------:R-:W-:-:S07]  /*5250*/  LOP3.LUT R23, RZ, R9, RZ, 0x33, !PT ;  /* 0x00000009ff177212 */ /* 0x000fce00078e33ff */
[----:B------:R-:W0:Y:S01]  /*5260*/  LDC R30, c[0x0][0x610] ;  /* 0x00018400ff1e7b82 */ /* 0x000e220000000800 */
[----:B----4-:R-:W-:Y:S05]  /*5270*/  @!P0 BRA `(.L_x_101) ;  /* 0x0000000000288947 */ /* 0x010fea0003800000 */
[----:B------:R-:W4:Y:S02]  /*5280*/  LDC R11, c[0x0][0x64c] ;  /* 0x00019300ff0b7b82 */ /* 0x000f240000000800 */
[----:B----4-:R-:W-:-:S05]  /*5290*/  IADD3 R11, P0, R18, R11, RZ ;  /* 0x0000000b120b7210 */ /* 0x010fca0007f1e0ff */
[----:B------:R-:W-:-:S04]  /*52a0*/  IMAD.X R15, RZ, RZ, R7, P0 ;  /* 0x000000ffff0f7224 */ /* 0x000fc800000e0607 */
[----:B------:R-:W-:-:S04]  /*52b0*/  IMAD.WIDE.U32 R6, R15, R28, RZ ;  /* 0x0000001c0f067225 */ /* 0x000fc800078e00ff */
[----:B0-----:R-:W-:-:S04]  /*52c0*/  IMAD.WIDE.U32 R8, P0, R11, R29, R6 ;  /* 0x0000001d0b087225 */ /* 0x001fc80007800006 */
[----:B------:R-:W-:-:S04]  /*52d0*/  IMAD.WIDE.U32 R6, R11, R28, RZ ;  /* 0x0000001c0b067225 */ /* 0x000fc800078e00ff */
[----:B------:R-:W-:Y:S01]  /*52e0*/  IMAD.X R13, RZ, RZ, RZ, P0 ;  /* 0x000000ffff0d7224 */ /* 0x000fe200000e06ff */
[----:B------:R-:W-:Y:S01]  /*52f0*/  IADD3 RZ, P0, R7, R8, RZ ;  /* 0x0000000807ff7210 */ /* 0x000fe20007f1e0ff */
[----:B------:R-:W-:-:S04]  /*5300*/  IMAD.MOV.U32 R12, RZ, RZ, R9 ;  /* 0x000000ffff0c7224 */ /* 0x000fc800078e0009 */
[----:B------:R-:W-:-:S08]  /*5310*/  IMAD.WIDE.U32.X R6, R15, R29, R12, P0 ;  /* 0x0000001d0f067225 */ /* 0x000fd000000e040c */
.L_x_101:
[----:B--2---:R-:W-:Y:S01]  /*5320*/  SHF.R.U64 R6, R6, R25, R7 ;  /* 0x0000001906067219 */ /* 0x004fe20000001207 */
[----:B0-----:R-:W-:Y:S01]  /*5330*/  VIADD R11, R20, 0xffffffff ;  /* 0xffffffff140b7836 */ /* 0x001fe20000000000 */
[----:B------:R-:W-:Y:S01]  /*5340*/  LOP3.LUT R9, R14, R23, RZ, 0xc0, !PT ;  /* 0x000000170e097212 */ /* 0x000fe200078ec0ff */
[----:B------:R-:W-:Y:S02]  /*5350*/  IMAD.MOV R17, RZ, RZ, -R17 ;  /* 0x000000ffff117224 */ /* 0x000fe400078e0a11 */
[----:B------:R-:W-:Y:S02]  /*5360*/  IMAD.MOV R7, RZ, RZ, -R6 ;  /* 0x000000ffff077224 */ /* 0x000fe400078e0a06 */
[----:B------:R-:W-:Y:S01]  /*5370*/  IMAD R24, R24, R6, R9 ;  /* 0x0000000618187224 */ /* 0x000fe200078e0209 */
[----:B------:R-:W-:Y:S01]  /*5380*/  LOP3.LUT R9, R16, R11, RZ, 0xc0, !PT ;  /* 0x0000000b10097212 */ /* 0x000fe200078ec0ff */
[----:B-1----:R-:W-:Y:S02]  /*5390*/  @P4 IMAD R21, R19, R17, R22 ;  /* 0x0000001113154224 */ /* 0x002fe400078e0216 */
[----:B---3--:R-:W-:-:S02]  /*53a0*/  IMAD R6, R7, R27, R18 ;  /* 0x0000001b07067224 */ /* 0x008fc400078e0212 */
[----:B------:R-:W-:Y:S02]  /*53b0*/  IMAD R24, R24, R30, R21 ;  /* 0x0000001e18187224 */ /* 0x000fe400078e0215 */
[----:B------:R-:W-:Y:S02]  /*53c0*/  IMAD R9, R6, R20, R9 ;  /* 0x0000001406097224 */ /* 0x000fe400078e0209 */
[----:B------:R-:W-:-:S03]  /*53d0*/  IMAD.MOV.U32 R7, RZ, RZ, 0x1 ;  /* 0x00000001ff077424 */ /* 0x000fc600078e00ff */
[----:B------:R-:W-:Y:S02]  /*53e0*/  SEL R12, R9, R24, !P4 ;  /* 0x00000018090c7207 */ /* 0x000fe40006000000 */
[----:B------:R-:W-:-:S07]  /*53f0*/  SEL R24, R24, R9, !P4 ;  /* 0x0000000918187207 */ /* 0x000fce0006000000 */
.L_x_99:
[----:B------:R-:W-:Y:S01]  /*5400*/  LOP3.LUT P0, RZ, R7, 0xff, RZ, 0xc0, !PT ;  /* 0x000000ff07ff7812 */ /* 0x000fe2000780c0ff */
[----:B-1234-:R-:W-:-:S12]  /*5410*/  IMAD.MOV.U32 R16, RZ, RZ, R24 ;  /* 0x000000ffff107224 */ /* 0x01efd800078e0018 */
[----:B------:R-:W-:Y:S05]  /*5420*/  @P0 BRA `(.L_x_102) ;  /* 0xffffffbc00400947 */ /* 0x000fea000383ffff */
[----:B------:R-:W-:Y:S05]  /*5430*/  EXIT ;  /* 0x000000000000794d */ /* 0x000fea0003800000 */
.L_x_4:
[----:B0-----:R-:W-:Y:S01]  /*5440*/  ULDC.64 UR4, c[0x0][0x650] ;  /* 0x0001940000047ab9 */ /* 0x001fe20000000a00 */
        /* <DEDUP_REMOVED lines=25> */
.L_x_104:
[-CC-:B------:R-:W-:Y:S01]  /*55e0*/  SHF.R.U64 R16, R14, R18.reuse, R15.reuse ;  /* 0x000000120e107219 */ /* 0x180fe2000000120f */
[----:B------:R-:W0:Y:S01]  /*55f0*/  LDC R22, c[0x0][0x618] ;  /* 0x00018600ff167b82 */ /* 0x000e220000000800 */
[----:B------:R-:W-:Y:S01]  /*5600*/  SHF.R.U32.HI R7, RZ, R18, R15 ;  /* 0x00000012ff077219 */ /* 0x000fe2000001160f */
[----:B------:R-:W-:Y:S01]  /*5610*/  ULDC UR4, c[0x0][0x150] ;  /* 0x0000540000047ab9 */ /* 0x000fe20000000800 */
[----:B------:R-:W-:Y:S01]  /*5620*/  IADD3 R9, P0, RZ, -R16, RZ ;  /* 0x80000010ff097210 */ /* 0x000fe20007f1e0ff */
[----:B------:R-:W-:Y:S01]  /*5630*/  IMAD.MOV.U32 R10, RZ, RZ, R0 ;  /* 0x000000ffff0a7224 */ /* 0x000fe200078e0000 */
[----:B------:R-:W-:Y:S01]  /*5640*/  I2FP.F32.U32 R12, R6 ;  /* 0x00000006000c7245 */ /* 0x000fe20000201000 */
[----:B------:R-:W-:Y:S02]  /*5650*/  IMAD.MOV.U32 R11, RZ, RZ, R5 ;  /* 0x000000ffff0b7224 */ /* 0x000fe400078e0005 */
[----:B------:R-:W1:Y:S01]  /*5660*/  LDC.64 R24, c[0x0][0x640] ;  /* 0x00019000ff187b82 */ /* 0x000e620000000a00 */
[----:B------:R-:W-:-:S02]  /*5670*/  IMAD.X R7, RZ, RZ, ~R7, P0 ;  /* 0x000000ffff077224 */ /* 0x000fc400000e0e07 */
[----:B------:R-:W-:Y:S01]  /*5680*/  FMUL R13, R12, UR4 ;  /* 0x000000040c0d7c20 */ /* 0x000fe20008400000 */
[----:B------:R-:W-:Y:S01]  /*5690*/  IMAD.WIDE.U32 R10, R9, R20, R10 ;  /* 0x00000014090a7225 */ /* 0x000fe200078e000a */
[----:B------:R-:W-:-:S03]  /*56a0*/  ULDC UR4, c[0x0][0x154] ;  /* 0x0000550000047ab9 */ /* 0x000fc60000000800 */
[----:B------:R-:W-:Y:S01]  /*56b0*/  IMAD R12, R7, R20, RZ ;  /* 0x00000014070c7224 */ /* 0x000fe200078e02ff */
[----:B------:R-:W2:Y:S01]  /*56c0*/  LDC R15, c[0x0][0x144] ;  /* 0x00005100ff0f7b82 */ /* 0x000ea20000000800 */
[----:B------:R-:W3:Y:S02]  /*56d0*/  F2I.U32.TRUNC.NTZ R13, R13 ;  /* 0x0000000d000d7305 */ /* 0x000ee4000020f000 */
[----:B------:R-:W-:Y:S02]  /*56e0*/  IMAD R7, R9, R21, R12 ;  /* 0x0000001509077224 */ /* 0x000fe400078e020c */
[----:B------:R-:W-:Y:S02]  /*56f0*/  IMAD.MOV.U32 R12, RZ, RZ, 0x1 ;  /* 0x00000001ff0c7424 */ /* 0x000fe400078e00ff */
[----:B------:R-:W-:Y:S01]  /*5700*/  IMAD.IADD R7, R11, 0x1, R7 ;  /* 0x000000010b077824 */ /* 0x000fe200078e0207 */
[----:B------:R-:W4:Y:S04]  /*5710*/  LDC R18, c[0x0][0x608] ;  /* 0x00018200ff127b82 */ /* 0x000f280000000800 */
[----:B0-----:R-:W-:-:S02]  /*5720*/  SHF.R.U64 R14, R10, R22, R7 ;  /* 0x000000160a0e7219 */ /* 0x001fc40000001207 */
[----:B------:R-:W-:Y:S02]  /*5730*/  I2FP.F32.U32 R10, R8 ;  /* 0x00000008000a7245 */ /* 0x000fe40000201000 */
[----:B------:R-:W0:Y:S01]  /*5740*/  LDC R23, c[0x0][0x658] ;  /* 0x00019600ff177b82 */ /* 0x000e220000000800 */
[----:B-1----:R-:W-:Y:S01]  /*5750*/  ISETP.NE.U32.AND P0, PT, R24, RZ, PT ;  /* 0x000000ff1800720c */ /* 0x002fe20003f05070 */
[----:B---3--:R-:W-:Y:S01]  /*5760*/  IMAD.MOV R9, RZ, RZ, -R13 ;  /* 0x000000ffff097224 */ /* 0x008fe200078e0a0d */
[----:B------:R-:W-:Y:S01]  /*5770*/  SHF.R.U32.HI R7, RZ, R22, R7 ;  /* 0x00000016ff077219 */ /* 0x000fe20000011607 */
[----:B------:R-:W-:Y:S01]  /*5780*/  FMUL R10, R10, UR4 ;  /* 0x000000040a0a7c20 */ /* 0x000fe20008400000 */
[----:B------:R-:W-:-:S03]  /*5790*/  ISETP.NE.AND.EX P0, PT, R25, RZ, PT, P0 ;  /* 0x000000ff1900720c */ /* 0x000fc60003f05300 */
[----:B------:R-:W1:Y:S01]  /*57a0*/  LDC R21, c[0x0][0x148] ;  /* 0x00005200ff157b82 */ /* 0x000e620000000800 */
[----:B--2---:R-:W-:Y:S01]  /*57b0*/  IMAD R22, R15, R9, R6 ;  /* 0x000000090f167224 */ /* 0x004fe200078e0206 */
[----:B------:R2:W3:Y:S06]  /*57c0*/  F2I.U32.TRUNC.NTZ R19, R10 ;  /* 0x0000000a00137305 */ /* 0x0004ec000020f000 */
[----:B------:R-:W1:Y:S01]  /*57d0*/  LDC R20, c[0x0][0x600] ;  /* 0x00018000ff147b82 */ /* 0x000e620000000800 */
[-CC-:B----4-:R-:W-:Y:S02]  /*57e0*/  SHF.R.U64 R17, R14, R18.reuse, R7.reuse ;  /* 0x000000120e117219 */ /* 0x190fe40000001207 */
[----:B------:R-:W-:Y:S01]  /*57f0*/  SHF.R.U32.HI R6, RZ, R18, R7 ;  /* 0x00000012ff067219 */ /* 0x000fe20000011607 */
[----:B------:R-:W-:-:S04]  /*5800*/  IMAD.MOV.U32 R18, RZ, RZ, -0x1 ;  /* 0xffffffffff127424 */ /* 0x000fc800078e00ff */
[----:B------:R-:W4:Y:S01]  /*5810*/  LDC R26, c[0x0][0x648] ;  /* 0x00019200ff1a7b82 */ /* 0x000f220000000800 */
[-C--:B0-----:R-:W-:Y:S02]  /*5820*/  SHF.L.U32 R9, R18, R23.reuse, RZ ;  /* 0x0000001712097219 */ /* 0x081fe400000006ff */
[-CC-:B------:R-:W-:Y:S02]  /*5830*/  SHF.R.U64 R18, R17, R23.reuse, R6.reuse ;  /* 0x0000001711127219 */ /* 0x180fe40000001206 */
[-C--:B------:R-:W-:Y:S02]  /*5840*/  SHF.R.U32.HI R7, RZ, R23.reuse, R6 ;  /* 0x00000017ff077219 */ /* 0x080fe40000011606 */
[----:B------:R-:W-:Y:S01]  /*5850*/  SHF.L.U32 R23, R12, R23, RZ ;  /* 0x000000170c177219 */ /* 0x000fe200000006ff */
[----:B------:R-:W0:Y:S01]  /*5860*/  LDC R27, c[0x0][0x638] ;  /* 0x00018e00ff1b7b82 */ /* 0x000e220000000800 */
[----:B------:R-:W-:Y:S01]  /*5870*/  LOP3.LUT R28, RZ, R9, RZ, 0x33, !PT ;  /* 0x00000009ff1c7212 */ /* 0x000fe200078e33ff */
[----:B------:R-:W-:-:S06]  /*5880*/  IMAD.MOV.U32 R6, RZ, RZ, R18 ;  /* 0x000000ffff067224 */ /* 0x000fcc00078e0012 */
[----:B------:R-:W0:Y:S01]  /*5890*/  LDC R29, c[0x0][0x610] ;  /* 0x00018400ff1d7b82 */ /* 0x000e220000000800 */
[----:B--23--:R-:W-:Y:S05]  /*58a0*/  @!P0 BRA `(.L_x_105) ;  /* 0x0000000000288947 */ /* 0x00cfea0003800000 */
[----:B------:R-:W2:Y:S02]  /*58b0*/  LDC R9, c[0x0][0x64c] ;  /* 0x00019300ff097b82 */ /* 0x000ea40000000800 */
[----:B--2---:R-:W-:-:S05]  /*58c0*/  IADD3 R9, P0, R18, R9, RZ ;  /* 0x0000000912097210 */ /* 0x004fca0007f1e0ff */
        /* <DEDUP_REMOVED lines=8> */
.L_x_105:
[----:B----4-:R-:W-:Y:S01]  /*5950*/  SHF.R.U64 R7, R6, R26, R7 ;  /* 0x0000001a06077219 */ /* 0x010fe20000001207 */
[----:B-1----:R-:W-:Y:S01]  /*5960*/  VIADD R11, R20, 0xffffffff ;  /* 0xffffffff140b7836 */ /* 0x002fe20000000000 */
[----:B------:R-:W-:Y:S01]  /*5970*/  LOP3.LUT R6, R17, R28, RZ, 0xc0, !PT ;  /* 0x0000001c11067212 */ /* 0x000fe200078ec0ff */
[----:B------:R-:W-:Y:S02]  /*5980*/  IMAD.MOV R19, RZ, RZ, -R19 ;  /* 0x000000ffff137224 */ /* 0x000fe400078e0a13 */
[----:B------:R-:W-:Y:S01]  /*5990*/  IMAD.MOV R9, RZ, RZ, -R7 ;  /* 0x000000ffff097224 */ /* 0x000fe200078e0a07 */
[----:B------:R-:W-:Y:S01]  /*59a0*/  LOP3.LUT R11, R14, R11, RZ, 0xc0, !PT ;  /* 0x0000000b0e0b7212 */ /* 0x000fe200078ec0ff */
[----:B------:R-:W-:Y:S02]  /*59b0*/  @P4 IMAD R22, R21, R19, R8 ;  /* 0x0000001315164224 */ /* 0x000fe400078e0208 */
[----:B------:R-:W-:Y:S02]  /*59c0*/  IMAD R7, R23, R7, R6 ;  /* 0x0000000717077224 */ /* 0x000fe400078e0206 */
[----:B0-----:R-:W-:-:S02]  /*59d0*/  IMAD R6, R9, R27, R18 ;  /* 0x0000001b09067224 */ /* 0x001fc400078e0212 */
[----:B------:R-:W-:Y:S02]  /*59e0*/  IMAD R14, R7, R29, R22 ;  /* 0x0000001d070e7224 */ /* 0x000fe400078e0216 */
[----:B------:R-:W-:Y:S02]  /*59f0*/  IMAD R7, R6, R20, R11 ;  /* 0x0000001406077224 */ /* 0x000fe400078e020b */
[----:B------:R-:W-:Y:S02]  /*5a00*/  IMAD.MOV.U32 R10, RZ, RZ, 0x1 ;  /* 0x00000001ff0a7424 */ /* 0x000fe400078e00ff */
[----:B------:R-:W-:Y:S01]  /*5a10*/  IMAD.MOV.U32 R9, RZ, RZ, R16 ;  /* 0x000000ffff097224 */ /* 0x000fe200078e0010 */
[----:B------:R-:W-:Y:S02]  /*5a20*/  SEL R17, R7, R14, !P4 ;  /* 0x0000000e07117207 */ /* 0x000fe40006000000 */
[----:B------:R-:W-:-:S07]  /*5a30*/  SEL R14, R14, R7, !P4 ;  /* 0x000000070e0e7207 */ /* 0x000fce0006000000 */
.L_x_103:
[----:B------:R-:W-:-:S08]  /*5a40*/  NOP ;  /* 0x0000000000007918 */ /* 0x000fd00000000000 */
[----:B------:R-:W0:-:S00]  /*5a50*/  USETMAXREG.DEALLOC.CTAPOOL 0x28 ;  /* 0x00000028000079c8 */ /* 0x000e0000080e0500 */
[----:B0-----:R-:W-:-:S13]  /*5a60*/  ISETP.NE.AND P0, PT, R3, RZ, PT ;  /* 0x000000ff0300720c */ /* 0x001fda0003f05270 */
[----:B------:R-:W-:Y:S05]  /*5a70*/  @P0 EXIT ;  /* 0x000000000000094d */ /* 0x000fea0003800000 */
[----:B------:R-:W-:Y:S01]  /*5a80*/  LOP3.LUT P0, RZ, R10, 0xff, RZ, 0xc0, !PT ;  /* 0x000000ff0aff7812 */ /* 0x000fe2000780c0ff */
[----:B------:R-:W-:Y:S02]  /*5a90*/  IMAD.MOV.U32 R10, RZ, RZ, 0x1 ;  /* 0x00000001ff0a7424 */ /* 0x000fe400078e00ff */
[----:B------:R-:W-:-:S10]  /*5aa0*/  IMAD.MOV.U32 R13, RZ, RZ, RZ ;  /* 0x000000ffff0d7224 */ /* 0x000fd400078e00ff */
[----:B------:R-:W-:Y:S05]  /*5ab0*/  @!P0 BRA `(.L_x_106) ;  /* 0x0000000c00388947 */ /* 0x000fea0003800000 */
[----:B------:R-:W0:Y:S01]  /*5ac0*/  LDC R3, c[0x0][0x28c] ;  /* 0x0000a300ff037b82 */ /* 0x000e220000000800 */
[----:B------:R-:W-:Y:S01]  /*5ad0*/  ULDC UR5, c[0x0][0x600] ;  /* 0x0001800000057ab9 */ /* 0x000fe20000000800 */
[----:B------:R-:W-:Y:S01]  /*5ae0*/  ULDC UR4, c[0x0][0xc] ;  /* 0x0000030000047ab9 */ /* 0x000fe20000000800 */
[----:B------:R-:W-:Y:S01]  /*5af0*/  UIADD3 UR16, UR5, -0x1, URZ ;  /* 0xffffffff05107890 */ /* 0x000fe2000fffe03f */
[C---:B------:R-:W-:Y:S01]  /*5b00*/  LOP3.LUT P2, RZ, R2.reuse, 0x7f, RZ, 0xc0, !PT ;  /* 0x0000007f02ff7812 */ /* 0x040fe2000784c0ff */
[----:B------:R-:W-:Y:S01]  /*5b10*/  ULDC UR6, c[0x0][0x658] ;  /* 0x0001960000067ab9 */ /* 0x000fe20000000800 */
[----:B------:R-:W-:Y:S01]  /*5b20*/  ULDC UR5, c[0x0][0x10] ;  /* 0x0000040000057ab9 */ /* 0x000fe20000000800 */
[----:B------:R-:W-:Y:S01]  /*5b30*/  UMOV UR7, 0xffffffff ;  /* 0xffffffff00077882 */ /* 0x000fe20000000000 */
[----:B------:R-:W-:Y:S01]  /*5b40*/  UMOV UR8, 0x1 ;  /* 0x0000000100087882 */ /* 0x000fe20000000000 */
[----:B------:R-:W-:Y:S01]  /*5b50*/  UIMAD.WIDE.U32 UR4, UR4, UR5, URZ ;  /* 0x00000005040472a5 */ /* 0x000fe2000f8e003f */
[----:B------:R-:W-:Y:S01]  /*5b60*/  LOP3.LUT P0, RZ, R2, 0x1f, RZ, 0xc0, !PT ;  /* 0x0000001f02ff7812 */ /* 0x000fe2000780c0ff */
[----:B------:R-:W-:Y:S01]  /*5b70*/  USHF.L.U32 UR7, UR7, UR6, URZ ;  /* 0x0000000607077299 */ /* 0x000fe2000800063f */
[----:B------:R-:W-:Y:S01]  /*5b80*/  BSSY B0, `(.L_x_106) ;  /* 0x00000c1000007945 */ /* 0x000fe20003800000 */
[----:B------:R-:W-:Y:S01]  /*5b90*/  USHF.L.U32 UR18, UR8, UR6, URZ ;  /* 0x0000000608127299 */ /* 0x000fe2000800063f */
[----:B------:R-:W-:Y:S01]  /*5ba0*/  IMAD.MOV.U32 R15, RZ, RZ, 0x1 ;  /* 0x00000001ff0f7424 */ /* 0x000fe200078e00ff */
[----:B------:R-:W-:Y:S01]  /*5bb0*/  LOP3.LUT R16, R4, 0x2, RZ, 0xfc, !PT ;  /* 0x0000000204107812 */ /* 0x000fe200078efcff */
[----:B------:R-:W-:Y:S01]  /*5bc0*/  ULDC UR6, c[0x0][0x14] ;  /* 0x0000050000067ab9 */ /* 0x000fe20000000800 */
[----:B------:R-:W-:Y:S01]  /*5bd0*/  PLOP3.LUT P0, PT, P0, P2, PT, 0x8a, 0x0 ;  /* 0x000000000000781c */ /* 0x000fe20000705172 */
[----:B------:R-:W-:Y:S01]  /*5be0*/  UIMAD.WIDE.U32 UR20, UR4, UR6, URZ ;  /* 0x00000006041472a5 */ /* 0x000fe2000f8e003f */
[----:B------:R-:W-:Y:S01]  /*5bf0*/  IMAD.MOV.U32 R10, RZ, RZ, 0x1 ;  /* 0x00000001ff0a7424 */ /* 0x000fe200078e00ff */
[----:B------:R-:W-:Y:S01]  /*5c00*/  UIMAD UR13, UR5, UR6, URZ ;  /* 0x00000006050d72a4 */ /* 0x000fe2000f8e023f */
[----:B------:R-:W-:Y:S01]  /*5c10*/  IMAD.MOV.U32 R13, RZ, RZ, RZ ;  /* 0x000000ffff0d7224 */ /* 0x000fe200078e00ff */
[----:B------:R-:W-:Y:S01]  /*5c20*/  ULOP3.LUT UR17, URZ, UR7, URZ, 0x33, !UPT ;  /* 0x000000073f117292 */ /* 0x000fe2000f8e333f */
[----:B0-----:R-:W-:Y:S01]  /*5c30*/  VIADD R3, R3, 0x3f ;  /* 0x0000003f03037836 */ /* 0x001fe20000000000 */
[----:B------:R-:W-:Y:S01]  /*5c40*/  UIADD3 UR13, UR21, UR13, URZ ;  /* 0x0000000d150d7290 */ /* 0x000fe2000fffe03f */
[----:B------:R-:W-:-:S03]  /*5c50*/  ULDC.64 UR22, c[0x0][0x198] ;  /* 0x0000660000167ab9 */ /* 0x000fc60000000a00 */
[----:B------:R-:W-:-:S04]  /*5c60*/  SHF.R.S32.HI R6, RZ, 0x1f, R3 ;  /* 0x0000001fff067819 */ /* 0x000fc80000011403 */
[----:B------:R-:W-:-:S04]  /*5c70*/  LEA.HI R6, R6, R3, RZ, 0x6 ;  /* 0x0000000306067211 */ /* 0x000fc800078f30ff */
[----:B------:R-:W-:-:S05]  /*5c80*/  SHF.R.S32.HI R12, RZ, 0x6, R6 ;  /* 0x00000006ff0c7819 */ /* 0x000fca0000011406 */
[----:B------:R-:W-:-:S07]  /*5c90*/  VIADD R11, R12, 0x1 ;  /* 0x000000010c0b7836 */ /* 0x000fce0000000000 */
.L_x_118:
[----:B------:R-:W-:-:S03]  /*5ca0*/  UMOV UR4, 0xffffffff ;  /* 0xffffffff00047882 */ /* 0x000fc60000000000 */
[----:B------:R-:W-:Y:S05]  /*5cb0*/  BRA.DIV UR4, `(.L_x_107) ;  /* 0x0000001604a07947 */ /* 0x000fea000b800000 */
[----:B------:R-:W-:-:S13]  /*5cc0*/  ELECT P1, URZ, PT ;  /* 0x00000000003f782f */ /* 0x000fda0003820000 */
.L_x_143:
[----:B------:R-:W0:Y:S01]  /*5cd0*/  LDC R2, c[0x0][0x28c] ;  /* 0x0000a300ff027b82 */ /* 0x000e220000000800 */
[----:B------:R-:W-:Y:S01]  /*5ce0*/  BSSY B1, `(.L_x_108) ;  /* 0x0000037000017945 */ /* 0x000fe20003800000 */
[----:B0-----:R-:W-:-:S13]  /*5cf0*/  ISETP.LT.OR P1, PT, R2, 0x1, !P1 ;  /* 0x000000010200780c */ /* 0x001fda0004f21670 */
[----:B------:R-:W-:Y:S05]  /*5d00*/  @P1 BRA `(.L_x_109) ;  /* 0x0000000000d01947 */ /* 0x000fea0003800000 */
[----:B------:R-:W-:Y:S02]  /*5d10*/  IMAD.SHL.U32 R17, R17, 0x40, RZ ;  /* 0x0000004011117824 */ /* 0x000fe400078e00ff */
[----:B------:R-:W-:Y:S02]  /*5d20*/  IMAD.SHL.U32 R14, R14, 0x80, RZ ;  /* 0x000000800e0e7824 */ /* 0x000fe400078e00ff */
[----:B------:R-:W-:Y:S02]  /*5d30*/  IMAD.MOV.U32 R20, RZ, RZ, RZ ;  /* 0x000000ffff147224 */ /* 0x000fe400078e00ff */
[----:B------:R-:W-:Y:S02]  /*5d40*/  IMAD.MOV.U32 R2, RZ, RZ, R11 ;  /* 0x000000ffff027224 */ /* 0x000fe400078e000b */
[----:B------:R-:W-:Y:S02]  /*5d50*/  IMAD.MOV.U32 R3, RZ, RZ, R10 ;  /* 0x000000ffff037224 */ /* 0x000fe400078e000a */
[----:B------:R-:W-:-:S07]  /*5d60*/  IMAD.MOV.U32 R6, RZ, RZ, R13 ;  /* 0x000000ffff067224 */ /* 0x000fce00078e000d */
.L_x_113:
[----:B------:R-:W0:Y:S01]  /*5d70*/  S2R R8, SR_CgaCtaId ;  /* 0x0000000000087919 */ /* 0x000e220000008800 */
[----:B------:R-:W-:-:S04]  /*5d80*/  MOV R7, 0x400 ;  /* 0x0000040000077802 */ /* 0x000fc80000000f00 */
[----:B0-----:R-:W-:Y:S02]  /*5d90*/  LEA R19, R8, R7, 0x18 ;  /* 0x0000000708137211 */ /* 0x001fe400078ec0ff */
[----:B------:R-:W-:Y:S01]  /*5da0*/  SHF.L.U32 R7, R3, 0x1f, RZ ;  /* 0x0000001f03077819 */ /* 0x000fe200000006ff */
[----:B------:R-:W0:Y:S02]  /*5db0*/  @!P2 LDC R8, c[0x0][0x500] ;  /* 0x00014000ff08ab82 */ /* 0x000e240000000800 */
[----:B------:R-:W-:-:S04]  /*5dc0*/  IMAD R18, R6, 0x8, R19 ;  /* 0x0000000806127824 */ /* 0x000fc800078e0213 */
[----:B------:R-:W1:Y:S02]  /*5dd0*/  SYNCS.PHASECHK.TRANS64.TRYWAIT P1, [R18+URZ+0x90], R7 ;  /* 0x00009007120075a7 */ /* 0x000e64000802017f */
[----:B-1----:R-:W-:Y:S05]  /*5de0*/  @!P1 BRA `(.L_x_110) ;  /* 0x0000001400749947 */ /* 0x002fea0003800000 */
.L_x_144:
[----:B-1----:R-:W-:Y:S01]  /*5df0*/  PRMT R7, R16, 0x9910, RZ ;  /* 0x0000991010077816 */ /* 0x002fe200000000ff */
[----:B0-----:R0:W-:Y:S03]  /*5e00*/  @!P2 SYNCS.ARRIVE.TRANS64 RZ, [R18+URZ], R8 ;  /* 0x0000000812ffa9a7 */ /* 0x0011e6000800003f */
[----:B------:R-:W-:-:S13]  /*5e10*/  ISETP.NE.AND P1, PT, R7, 0x2, PT ;  /* 0x000000020700780c */ /* 0x000fda0003f25270 */
[----:B0-----:R-:W-:Y:S05]  /*5e20*/  @P1 BRA `(.L_x_111) ;  /* 0x0000000000041947 */ /* 0x001fea0003800000 */
[----:B------:R-:W-:Y:S01]  /*5e30*/  BPT.TRAP 0x1 ;  /* 0x000000040000795c */ /* 0x000fe20000300000 */
.L_x_111:
[----:B------:R-:W-:Y:S05]  /*5e40*/  @P0 BRA `(.L_x_112) ;  /* 0x0000000000040947 */ /* 0x000fea0003800000 */
[----:B------:R-:W-:Y:S01]  /*5e50*/  BPT.TRAP 0x1 ;  /* 0x000000040000795c */ /* 0x000fe20000300000 */
.L_x_112:
[--C-:B------:R-:W-:Y:S01]  /*5e60*/  IMAD R7, R6, 0x2000, R19.reuse ;  /* 0x0000200006077824 */ /* 0x100fe200078e0213 */
[----:B------:R-:W-:Y:S01]  /*5e70*/  R2UR UR9, R18 ;  /* 0x00000000120972ca */ /* 0x000fe200000e0000 */
[----:B------:R-:W-:Y:S01]  /*5e80*/  IMAD R19, R6, 0x1000, R19 ;  /* 0x0000100006137824 */ /* 0x000fe200078e0213 */
[----:B------:R-:W-:Y:S01]  /*5e90*/  UIADD3 UR4, UP0, UR22, 0xf0, URZ ;  /* 0x000000f016047890 */ /* 0x000fe2000ff1e03f */
[----:B------:R-:W-:Y:S01]  /*5ea0*/  VIADD R2, R2, 0xffffffff ;  /* 0xffffffff02027836 */ /* 0x000fe20000000000 */
[----:B------:R-:W-:Y:S01]  /*5eb0*/  R2UR UR5, R7 ;  /* 0x00000000070572ca */ /* 0x000fe200000e0000 */
[----:B------:R-:W-:Y:S01]  /*5ec0*/  UIADD3 UR24, UP1, UR22, 0x1f0, URZ ;  /* 0x000001f016187890 */ /* 0x000fe2000ff3e03f */
[----:B------:R-:W-:Y:S01]  /*5ed0*/  R2UR UR8, R19 ;  /* 0x00000000130872ca */ /* 0x000fe200000e0000 */
[----:B------:R-:W-:Y:S01]  /*5ee0*/  VIADD R6, R6, 0x1 ;  /* 0x0000000106067836 */ /* 0x000fe20000000000 */
[----:B------:R-:W-:Y:S01]  /*5ef0*/  R2UR UR11, R14 ;  /* 0x000000000e0b72ca */ /* 0x000fe200000e0000 */
[----:B------:R-:W-:Y:S01]  /*5f00*/  UIADD3.X UR25, URZ, UR23, URZ, UP1, !UPT ;  /* 0x000000173f197290 */ /* 0x000fe20008ffe43f */
[C---:B------:R-:W-:Y:S01]  /*5f10*/  R2UR UR10, R20.reuse ;  /* 0x00000000140a72ca */ /* 0x040fe200000e0000 */
[----:B------:R-:W-:Y:S01]  /*5f20*/  UMOV UR6, 0x0 ;  /* 0x0000000000067882 */ /* 0x000fe20000000000 */
[----:B------:R-:W-:Y:S01]  /*5f30*/  R2UR UR12, R9 ;  /* 0x00000000090c72ca */ /* 0x000fe200000e0000 */
[----:B------:R-:W-:Y:S01]  /*5f40*/  UMOV UR7, 0x10000000 ;  /* 0x1000000000077882 */ /* 0x000fe20000000000 */
[----:B------:R-:W-:Y:S01]  /*5f50*/  R2UR UR19, R17 ;  /* 0x00000000111372ca */ /* 0x000fe200000e0000 */
[----:B------:R-:W-:Y:S01]  /*5f60*/  VIADD R20, R20, 0x40 ;  /* 0x0000004014147836 */ /* 0x000fe20000000000 */
[----:B------:R-:W-:Y:S01]  /*5f70*/  ISETP.GT.AND P3, PT, R2, 0x1, PT ;  /* 0x000000010200780c */ /* 0x000fe20003f64270 */
[----:B------:R-:W-:Y:S01]  /*5f80*/  UIADD3 UR14, UR5, 0x200, URZ ;  /* 0x00000200050e7890 */ /* 0x000fe2000fffe03f */
[----:B------:R-:W-:Y:S01]  /*5f90*/  ISETP.NE.AND P1, PT, R6, 0x12, PT ;  /* 0x000000120600780c */ /* 0x000fe20003f25270 */
[----:B------:R-:W-:-:S02]  /*5fa0*/  UIADD3.X UR5, URZ, UR23, URZ, UP0, !UPT ;  /* 0x000000173f057290 */ /* 0x000fc400087fe43f */
[----:B------:R-:W-:Y:S01]  /*5fb0*/  UIADD3 UR15, UR8, 0x24200, URZ ;  /* 0x00024200080f7890 */ /* 0x000fe2000fffe03f */
[----:B------:R-:W-:Y:S02]  /*5fc0*/  SEL R8, RZ, 0x1, P1 ;  /* 0x00000001ff087807 */ /* 0x000fe40000800000 */
[----:B------:R-:W-:Y:S01]  /*5fd0*/  UMOV UR8, UR14 ;  /* 0x0000000e00087c82 */ /* 0x000fe20008000000 */
[----:B------:R-:W-:Y:S02]  /*5fe0*/  SEL R6, R6, RZ, P1 ;  /* 0x000000ff06067207 */ /* 0x000fe40000800000 */
[----:B------:R-:W-:Y:S01]  /*5ff0*/  LOP3.LUT R3, R3, R8, RZ, 0x3c, !PT ;  /* 0x0000000803037212 */ /* 0x000fe200078e3cff */
[----:B------:R0:W-:Y:S02]  /*6000*/  UTMALDG.3D [UR8], [UR4], desc[UR6] ;  /* 0x00000608040075b4 */ /* 0x0001e40008011000 */
[----:B0-----:R-:W-:Y:S01]  /*6010*/  UMOV UR8, UR15 ;  /* 0x0000000f00087c82 */ /* 0x001fe20008000000 */
[----:B------:R-:W-:-:S02]  /*6020*/  UMOV UR11, UR19 ;  /* 0x00000013000b7c82 */ /* 0x000fc40008000000 */
[----:B------:R0:W-:Y:S02]  /*6030*/  UTMALDG.3D [UR8], [UR24], desc[UR6] ;  /* 0x00000608180075b4 */ /* 0x0001e40008011000 */
[----:B0-----:R-:W-:Y:S05]  /*6040*/  @P3 BRA `(.L_x_113) ;  /* 0xfffffffc00483947 */ /* 0x001fea000383ffff */
.L_x_109:
[----:B------:R-:W-:Y:S05]  /*6050*/  BSYNC B1 ;  /* 0x0000000000017941 */ /* 0x000fea0003800000 */
.L_x_108:
[----:B------:R-:W-:Y:S01]  /*6060*/  LOP3.LUT P3, RZ, R15, 0xff, RZ, 0xc0, !PT ;  /* 0x000000ff0fff7812 */ /* 0x000fe2000786c0ff */
[----:B------:R-:W-:Y:S01]  /*6070*/  IMAD.IADD R6, R12, 0x1, R13 ;  /* 0x000000010c067824 */ /* 0x000fe200078e020d */
[----:B------:R-:W-:Y:S01]  /*6080*/  IADD3 R0, P5, R0, UR20, RZ ;  /* 0x0000001400007c10 */ /* 0x000fe2000ffbe0ff */
[----:B------:R-:W-:Y:S01]  /*6090*/  ULDC.64 UR4, c[0x0][0x650] ;  /* 0x0001940000047ab9 */ /* 0x000fe20000000a00 */
[----:B------:R-:W-:Y:S01]  /*60a0*/  BSSY B1, `(.L_x_114) ;  /* 0x000006c000017945 */ /* 0x000fe20003800000 */
[----:B------:R-:W-:Y:S01]  /*60b0*/  IMAD.MOV.U32 R14, RZ, RZ, -0x1 ;  /* 0xffffffffff0e7424 */ /* 0x000fe200078e00ff */
[----:B------:R-:W-:Y:S01]  /*60c0*/  ISETP.GT.U32.AND P1, PT, R6, 0x11, PT ;  /* 0x000000110600780c */ /* 0x000fe20003f24070 */
[----:B------:R-:W-:Y:S01]  /*60d0*/  IMAD.MOV.U32 R17, RZ, RZ, -0x1 ;  /* 0xffffffffff117424 */ /* 0x000fe200078e00ff */
[----:B------:R-:W-:Y:S01]  /*60e0*/  IADD3.X R5, R5, UR13, RZ, P5, !PT ;  /* 0x0000000d05057c10 */ /* 0x000fe2000affe4ff */
[----:B------:R-:W-:Y:S01]  /*60f0*/  IMAD.MOV.U32 R9, RZ, RZ, -0x1 ;  /* 0xffffffffff097424 */ /* 0x000fe200078e00ff */
[----:B------:R-:W-:-:S02]  /*6100*/  ISETP.LT.U32.AND P1, PT, R12, 0x12, P1 ;  /* 0x000000120c00780c */ /* 0x000fc40000f21070 */
[----:B------:R-:W-:Y:S01]  /*6110*/  PRMT R15, RZ, 0x7610, R15 ;  /* 0x00007610ff0f7816 */ /* 0x000fe2000000000f */
[----:B------:R-:W0:Y:S01]  /*6120*/  @P3 S2R R3, SR_CgaCtaId ;  /* 0x0000000000033919 */ /* 0x000e220000008800 */
[----:B------:R-:W-:-:S04]  /*6130*/  @P3 MOV R2, 0x400 ;  /* 0x0000040000023802 */ /* 0x000fc80000000f00 */
[----:B0-----:R-:W-:Y:S01]  /*6140*/  @P3 LEA R7, R3, R2, 0x18 ;  /* 0x0000000203073211 */ /* 0x001fe200078ec0ff */
[----:B------:R-:W-:-:S03]  /*6150*/  IMAD.WIDE.U32 R2, R6, 0x38e38e39, RZ ;  /* 0x38e38e3906027825 */ /* 0x000fc600078e00ff */
[----:B------:R0:W-:Y:S01]  /*6160*/  @P3 SYNCS.ARRIVE.TRANS64.A1T0 RZ, [R7+URZ+0x138], RZ ;  /* 0x000138ff07ff39a7 */ /* 0x0001e2000810003f */
[----:B------:R-:W-:Y:S02]  /*6170*/  ISETP.GE.U32.AND P3, PT, R12, 0x12, PT ;  /* 0x000000120c00780c */ /* 0x000fe40003f66070 */
[----:B------:R-:W-:Y:S02]  /*6180*/  PRMT R2, RZ, 0x7610, R2 ;  /* 0x00007610ff027816 */ /* 0x000fe40000000002 */
[----:B0-----:R-:W-:Y:S02]  /*6190*/  SHF.R.U32.HI R7, RZ, 0x2, R3 ;  /* 0x00000002ff077819 */ /* 0x001fe40000011603 */
[----:B------:R-:W-:Y:S02]  /*61a0*/  SEL R3, RZ, 0x1, !P1 ;  /* 0x00000001ff037807 */ /* 0x000fe40004800000 */
[----:B------:R-:W-:Y:S01]  /*61b0*/  ISETP.GE.U32.AND P1, PT, R0, UR4, PT ;  /* 0x0000000400007c0c */ /* 0x000fe2000bf26070 */
[----:B------:R-:W-:Y:S01]  /*61c0*/  IMAD R13, R7, -0x12, R6 ;  /* 0xffffffee070d7824 */ /* 0x000fe200078e0206 */
[----:B------:R-:W-:-:S02]  /*61d0*/  LOP3.LUT R10, R10, R3, RZ, 0x3c, !PT ;  /* 0x000000030a0a7212 */ /* 0x000fc400078e3cff */
[----:B------:R-:W-:Y:S02]  /*61e0*/  ISETP.GE.U32.AND.EX P1, PT, R5, UR5, PT, P1 ;  /* 0x0000000505007c0c */ /* 0x000fe4000bf26110 */
[----:B------:R-:W-:-:S11]  /*61f0*/  @P3 LOP3.LUT R10, R10, 0x1, R7, 0x78, !PT ;  /* 0x000000010a0a3812 */ /* 0x000fd600078e7807 */
[----:B------:R-:W-:Y:S05]  /*6200*/  @P1 BRA `(.L_x_115) ;  /* 0x0000000400541947 */ /* 0x000fea0003800000 */
[----:B------:R-:W-:Y:S01]  /*6210*/  ULDC.64 UR4, c[0x0][0x628] ;  /* 0x00018a0000047ab9 */ /* 0x000fe20000000a00 */
[----:B------:R-:W0:Y:S01]  /*6220*/  S2R R17, SR_CTAID.X ;  /* 0x0000000000117919 */ /* 0x000e220000002500 */
[----:B------:R-:W-:Y:S01]  /*6230*/  ISETP.NE.U32.AND P1, PT, RZ, UR4, PT ;  /* 0x00000004ff007c0c */ /* 0x000fe2000bf25070 */
[----:B------:R-:W-:Y:S01]  /*6240*/  ULDC UR7, c[0x0][0x630] ;  /* 0x00018c0000077ab9 */ /* 0x000fe20000000800 */
[----:B------:R-:W-:Y:S01]  /*6250*/  IMAD.MOV.U32 R2, RZ, RZ, R0 ;  /* 0x000000ffff027224 */ /* 0x000fe200078e0000 */
[----:B------:R-:W1:Y:S01]  /*6260*/  S2R R14, SR_CTAID.Y ;  /* 0x00000000000e7919 */ /* 0x000e620000002600 */
[----:B------:R-:W-:Y:S01]  /*6270*/  ISETP.NE.AND.EX P1, PT, RZ, UR5, PT, P1 ;  /* 0x00000005ff007c0c */ /* 0x000fe2000bf25310 */
[----:B------:R-:W-:-:S12]  /*6280*/  IMAD.MOV.U32 R3, RZ, RZ, R5 ;  /* 0x000000ffff037224 */ /* 0x000fd800078e0005 */
[----:B------:R-:W-:Y:S05]  /*6290*/  @!P1 BRA `(.L_x_116) ;  /* 0x0000000000289947 */ /* 0x000fea0003800000 */
[----:B------:R-:W-:Y:S02]  /*62a0*/  ULDC UR6, c[0x0][0x634] ;  /* 0x00018d0000067ab9 */ /* 0x000fe40000000800 */
[----:B------:R-:W-:-:S05]  /*62b0*/  IADD3 R9, P1, R0, UR6, RZ ;  /* 0x0000000600097c10 */ /* 0x000fca000ff3e0ff */
[----:B------:R-:W-:-:S04]  /*62c0*/  IMAD.X R19, RZ, RZ, R5, P1 ;  /* 0x000000ffff137224 */ /* 0x000fc800008e0605 */
[----:B------:R-:W-:-:S04]  /*62d0*/  IMAD.WIDE.U32 R6, R19, UR4, RZ ;  /* 0x0000000413067c25 */ /* 0x000fc8000f8e00ff */
[----:B------:R-:W-:-:S04]  /*62e0*/  IMAD.WIDE.U32 R6, P1, R9, UR5, R6 ;  /* 0x0000000509067c25 */ /* 0x000fc8000f820006 */
[----:B------:R-:W-:-:S04]  /*62f0*/  IMAD.WIDE.U32 R8, R9, UR4, RZ ;  /* 0x0000000409087c25 */ /* 0x000fc8000f8e00ff */
[----:B------:R-:W-:Y:S01]  /*6300*/  IMAD.X R3, RZ, RZ, RZ, P1 ;  /* 0x000000ffff037224 */ /* 0x000fe200008e06ff */
[----:B------:R-:W-:Y:S01]  /*6310*/  IADD3 RZ, P1, R9, R6, RZ ;  /* 0x0000000609ff7210 */ /* 0x000fe20007f3e0ff */
[----:B------:R-:W-:-:S04]  /*6320*/  IMAD.MOV.U32 R2, RZ, RZ, R7 ;  /* 0x000000ffff027224 */ /* 0x000fc800078e0007 */
[----:B------:R-:W-:-:S08]  /*6330*/  IMAD.WIDE.U32.X R2, R19, UR5, R2, P1 ;  /* 0x0000000513027c25 */ /* 0x000fd000088e0402 */
.L_x_116:
[--C-:B------:R-:W-:Y:S01]  /*6340*/  SHF.R.U64 R8, R2, UR7, R3.reuse ;  /* 0x0000000702087c19 */ /* 0x100fe20008001203 */
[----:B------:R-:W-:Y:S01]  /*6350*/  ULDC.64 UR4, c[0x0][0x620] ;  /* 0x0001880000047ab9 */ /* 0x000fe20000000a00 */
[----:B------:R-:W-:Y:S01]  /*6360*/  SHF.R.U32.HI R2, RZ, UR7, R3 ;  /* 0x00000007ff027c19 */ /* 0x000fe20008011603 */
[----:B------:R-:W-:Y:S01]  /*6370*/  IMAD.MOV.U32 R3, RZ, RZ, R5 ;  /* 0x000000ffff037224 */ /* 0x000fe200078e0005 */
[----:B------:R-:W-:Y:S01]  /*6380*/  IADD3 R7, P1, RZ, -R8, RZ ;  /* 0x80000008ff077210 */ /* 0x000fe20007f3e0ff */
[----:B------:R-:W2:Y:S01]  /*6390*/  LDC R22, c[0x0][0x144] ;  /* 0x00005100ff167b82 */ /* 0x000ea20000000800 */
[----:B0-----:R-:W-:Y:S01]  /*63a0*/  I2FP.F32.U32 R9, R17 ;  /* 0x0000001100097245 */ /* 0x001fe20000201000 */
[----:B------:R-:W-:Y:S01]  /*63b0*/  ULDC.64 UR8, c[0x0][0x640] ;  /* 0x0001900000087ab9 */ /* 0x000fe20000000a00 */
[----:B------:R-:W-:Y:S01]  /*63c0*/  ULDC UR6, c[0x0][0x608] ;  /* 0x0001820000067ab9 */ /* 0x000fe20000000800 */
[----:B------:R-:W-:Y:S01]  /*63d0*/  IMAD.X R2, RZ, RZ, ~R2, P1 ;  /* 0x000000ffff027224 */ /* 0x000fe200008e0e02 */
[----:B------:R-:W-:-:S03]  /*63e0*/  ISETP.NE.U32.AND P1, PT, RZ, UR8, PT ;  /* 0x00000008ff007c0c */ /* 0x000fc6000bf25070 */
[----:B------:R-:W-:Y:S01]  /*63f0*/  IMAD R6, R2, UR4, RZ ;  /* 0x0000000402067c24 */ /* 0x000fe2000f8e02ff */
[----:B------:R-:W0:Y:S01]  /*6400*/  LDC R19, c[0x0][0x148] ;  /* 0x00005200ff137b82 */ /* 0x000e220000000800 */
[----:B------:R-:W-:Y:S01]  /*6410*/  IMAD.MOV.U32 R2, RZ, RZ, R0 ;  /* 0x000000ffff027224 */ /* 0x000fe200078e0000 */
[----:B------:R-:W-:-:S03]  /*6420*/  ISETP.NE.AND.EX P1, PT, RZ, UR9, PT, P1 ;  /* 0x00000009ff007c0c */ /* 0x000fc6000bf25310 */
[----:B------:R-:W-:Y:S01]  /*6430*/  IMAD.WIDE.U32 R2, R7, UR4, R2 ;  /* 0x0000000407027c25 */ /* 0x000fe2000f8e0002 */
[----:B------:R-:W-:-:S03]  /*6440*/  ULDC UR4, c[0x0][0x150] ;  /* 0x0000540000047ab9 */ /* 0x000fc60000000800 */
[----:B------:R-:W-:Y:S02]  /*6450*/  IMAD R7, R7, UR5, R6 ;  /* 0x0000000507077c24 */ /* 0x000fe4000f8e0206 */
[----:B------:R-:W-:Y:S01]  /*6460*/  FMUL R6, R9, UR4 ;  /* 0x0000000409067c20 */ /* 0x000fe20008400000 */
[----:B------:R-:W-:Y:S01]  /*6470*/  ULDC UR4, c[0x0][0x618] ;  /* 0x0001860000047ab9 */ /* 0x000fe20000000800 */
[----:B------:R-:W-:Y:S01]  /*6480*/  ULDC UR5, c[0x0][0x154] ;  /* 0x0000550000057ab9 */ /* 0x000fe20000000800 */
[----:B------:R-:W-:-:S03]  /*6490*/  IMAD.IADD R3, R3, 0x1, R7 ;  /* 0x0000000103037824 */ /* 0x000fc600078e0207 */
[----:B------:R-:W3:Y:S02]  /*64a0*/  F2I.U32.TRUNC.NTZ R6, R6 ;  /* 0x0000000600067305 */ /* 0x000ee4000020f000 */
[----:B------:R-:W-:Y:S02]  /*64b0*/  SHF.R.U64 R9, R2, UR4, R3 ;  /* 0x0000000402097c19 */ /* 0x000fe40008001203 */
[----:B-1----:R-:W-:-:S05]  /*64c0*/  I2FP.F32.U32 R2, R14 ;  /* 0x0000000e00027245 */ /* 0x002fca0000201000 */
[----:B------:R-:W-:Y:S01]  /*64d0*/  FMUL R21, R2, UR5 ;  /* 0x0000000502157c20 */ /* 0x000fe20008400000 */
[----:B------:R-:W-:Y:S01]  /*64e0*/  SHF.R.U32.HI R2, RZ, UR4, R3 ;  /* 0x00000004ff027c19 */ /* 0x000fe20008011603 */
[----:B------:R-:W-:-:S03]  /*64f0*/  ULDC UR4, c[0x0][0x658] ;  /* 0x0001960000047ab9 */ /* 0x000fc60000000800 */
[--C-:B------:R-:W-:Y:S01]  /*6500*/  SHF.R.U64 R20, R9, UR6, R2.reuse ;  /* 0x0000000609147c19 */ /* 0x100fe20008001202 */
[----:B------:R-:W1:Y:S01]  /*6510*/  F2I.U32.TRUNC.NTZ R21, R21 ;  /* 0x0000001500157305 */ /* 0x000e62000020f000 */
[----:B------:R-:W-:Y:S01]  /*6520*/  SHF.R.U32.HI R3, RZ, UR6, R2 ;  /* 0x00000006ff037c19 */ /* 0x000fe20008011602 */
[----:B---3--:R-:W-:-:S03]  /*6530*/  IMAD.MOV R6, RZ, RZ, -R6 ;  /* 0x000000ffff067224 */ /* 0x008fc600078e0a06 */
[----:B------:R-:W-:Y:S01]  /*6540*/  SHF.R.U64 R18, R20, UR4, R3 ;  /* 0x0000000414127c19 */ /* 0x000fe20008001203 */
[----:B--2---:R-:W-:Y:S01]  /*6550*/  IMAD R17, R22, R6, R17 ;  /* 0x0000000616117224 */ /* 0x004fe200078e0211 */
[----:B------:R-:W-:-:S03]  /*6560*/  SHF.R.U32.HI R23, RZ, UR4, R3 ;  /* 0x00000004ff177c19 */ /* 0x000fc60008011603 */
[----:B------:R-:W-:Y:S02]  /*6570*/  IMAD.MOV.U32 R2, RZ, RZ, R18 ;  /* 0x000000ffff027224 */ /* 0x000fe400078e0012 */
[----:B------:R-:W-:Y:S01]  /*6580*/  IMAD.MOV.U32 R3, RZ, RZ, R23 ;  /* 0x000000ffff037224 */ /* 0x000fe200078e0017 */
[----:B------:R-:W-:Y:S06]  /*6590*/  @!P1 BRA `(.L_x_117) ;  /* 0x0000000000289947 */ /* 0x000fec0003800000 */
[----:B------:R-:W-:Y:S02]  /*65a0*/  ULDC UR4, c[0x0][0x64c] ;  /* 0x0001930000047ab9 */ /* 0x000fe40000000800 */
[----:B------:R-:W-:-:S05]  /*65b0*/  IADD3 R3, P1, R18, UR4, RZ ;  /* 0x0000000412037c10 */ /* 0x000fca000ff3e0ff */
[----:B------:R-:W-:-:S04]  /*65c0*/  IMAD.X R23, RZ, RZ, R23, P1 ;  /* 0x000000ffff177224 */ /* 0x000fc800008e0617 */
[----:B------:R-:W-:-:S04]  /*65d0*/  IMAD.WIDE.U32 R6, R23, UR8, RZ ;  /* 0x0000000817067c25 */ /* 0x000fc8000f8e00ff */
[----:B------:R-:W-:-:S04]  /*65e0*/  IMAD.WIDE.U32 R6, P1, R3, UR9, R6 ;  /* 0x0000000903067c25 */ /* 0x000fc8000f820006 */
[----:B------:R-:W-:-:S04]  /*65f0*/  IMAD.WIDE.U32 R2, R3, UR8, RZ ;  /* 0x0000000803027c25 */ /* 0x000fc8000f8e00ff */
[----:B------:R-:W-:Y:S01]  /*6600*/  IMAD.MOV.U32 R2, RZ, RZ, R7 ;  /* 0x000000ffff027224 */ /* 0x000fe200078e0007 */
[----:B------:R-:W-:Y:S01]  /*6610*/  IADD3 RZ, P3, R3, R6, RZ ;  /* 0x0000000603ff7210 */ /* 0x000fe20007f7e0ff */
[----:B------:R-:W-:-:S04]  /*6620*/  IMAD.X R3, RZ, RZ, RZ, P1 ;  /* 0x000000ffff037224 */ /* 0x000fc800008e06ff */
[----:B------:R-:W-:-:S08]  /*6630*/  IMAD.WIDE.U32.X R2, R23, UR9, R2, P3 ;  /* 0x0000000917027c25 */ /* 0x000fd000098e0402 */
.L_x_117:
[----:B------:R-:W-:Y:S01]  /*6640*/  ULDC UR4, c[0x0][0x648] ;  /* 0x0001920000047ab9 */ /* 0x000fe20000000800 */
[----:B-1----:R-:W-:Y:S01]  /*6650*/  IMAD.MOV R21, RZ, RZ, -R21 ;  /* 0x000000ffff157224 */ /* 0x002fe200078e0a15 */
[----:B------:R-:W-:Y:S01]  /*6660*/  SHF.R.U64 R3, R2, UR4, R3 ;  /* 0x0000000402037c19 */ /* 0x000fe20008001203 */
[----:B------:R-:W-:Y:S01]  /*6670*/  ULDC UR4, c[0x0][0x638] ;  /* 0x00018e0000047ab9 */ /* 0x000fe20000000800 */
[----:B------:R-:W-:Y:S01]  /*6680*/  LOP3.LUT R20, R20, UR17, RZ, 0xc0, !PT ;  /* 0x0000001114147c12 */ /* 0x000fe2000f8ec0ff */
[----:B0-----:R-:W-:Y:S01]  /*6690*/  @P4 IMAD R17, R19, R21, R14 ;  /* 0x0000001513114224 */ /* 0x001fe200078e020e */
[----:B------:R-:W-:Y:S01]  /*66a0*/  ULDC UR5, c[0x0][0x610] ;  /* 0x0001840000057ab9 */ /* 0x000fe20000000800 */
[----:B------:R-:W-:Y:S02]  /*66b0*/  IMAD.MOV R7, RZ, RZ, -R3 ;  /* 0x000000ffff077224 */ /* 0x000fe400078e0a03 */
[----:B------:R-:W-:Y:S01]  /*66c0*/  IMAD R14, R3, UR18, R20 ;  /* 0x00000012030e7c24 */ /* 0x000fe2000f8e0214 */
[----:B------:R-:W-:Y:S01]  /*66d0*/  LOP3.LUT R3, R9, UR16, RZ, 0xc0, !PT ;  /* 0x0000001009037c12 */ /* 0x000fe2000f8ec0ff */
[----:B------:R-:W-:Y:S01]  /*66e0*/  IMAD R18, R7, UR4, R18 ;  /* 0x0000000407127c24 */ /* 0x000fe2000f8e0212 */
[----:B------:R-:W-:Y:S01]  /*66f0*/  ULDC UR4, c[0x0][0x600] ;  /* 0x0001800000047ab9 */ /* 0x000fe20000000800 */
[----:B------:R-:W-:-:S02]  /*6700*/  IMAD R14, R14, UR5, R17 ;  /* 0x000000050e0e7c24 */ /* 0x000fc4000f8e0211 */
[----:B------:R-:W-:Y:S02]  /*6710*/  IMAD R3, R18, UR4, R3 ;  /* 0x0000000412037c24 */ /* 0x000fe4000f8e0203 */
[----:B------:R-:W-:Y:S02]  /*6720*/  IMAD.MOV.U32 R2, RZ, RZ, 0x1 ;  /* 0x00000001ff027424 */ /* 0x000fe400078e00ff */
[----:B------:R-:W-:Y:S01]  /*6730*/  IMAD.MOV.U32 R9, RZ, RZ, R8 ;  /* 0x000000ffff097224 */ /* 0x000fe200078e0008 */
[----:B------:R-:W-:Y:S02]  /*6740*/  SEL R17, R3, R14, !P4 ;  /* 0x0000000e03117207 */ /* 0x000fe40006000000 */
[----:B------:R-:W-:-:S07]  /*6750*/  SEL R14, R14, R3, !P4 ;  /* 0x000000030e0e7207 */ /* 0x000fce0006000000 */
.L_x_115:
[----:B------:R-:W-:Y:S05]  /*6760*/  BSYNC B1 ;  /* 0x0000000000017941 */ /* 0x000fea0003800000 */
.L_x_114:
[----:B------:R-:W-:-:S13]  /*6770*/  LOP3.LUT P1, RZ, R2, 0xff, RZ, 0xc0, !PT ;  /* 0x000000ff02ff7812 */ /* 0x000fda000782c0ff */
[----:B------:R-:W-:Y:S05]  /*6780*/  @P1 BRA `(.L_x_118) ;  /* 0xfffffff400441947 */ /* 0x000fea000383ffff */
[----:B------:R-:W-:Y:S05]  /*6790*/  BSYNC B0 ;  /* 0x0000000000007941 */ /* 0x000fea0003800000 */
.L_x_106:
[----:B------:R-:W-:-:S03]  /*67a0*/  UMOV UR4, 0xffffffff ;  /* 0xffffffff00047882 */ /* 0x000fc60000000000 */
[----:B------:R-:W-:Y:S05]  /*67b0*/  BRA.DIV UR4, `(.L_x_119) ;  /* 0x0000000e04147947 */ /* 0x000fea000b800000 */
[----:B------:R-:W-:-:S13]  /*67c0*/  ELECT P0, URZ, PT ;  /* 0x00000000003f782f */ /* 0x000fda0003800000 */
.L_x_147:
[----:B------:R-:W-:Y:S04]  /*67d0*/  BSSY B0, `(.L_x_120) ;  /* 0x00000a9000007945 */ /* 0x000fe80003800000 */
[----:B------:R-:W-:Y:S05]  /*67e0*/  @!P0 BRA `(.L_x_121) ;  /* 0x00000008009c8947 */ /* 0x000fea0003800000 */
[----:B------:R-:W-:-:S04]  /*67f0*/  LOP3.LUT R4, R4, 0x2, RZ, 0xfc, !PT ;  /* 0x0000000204047812 */ /* 0x000fc800078efcff */
[----:B------:R-:W-:-:S13]  /*6800*/  ISETP.NE.AND P0, PT, R4, 0x3, PT ;  /* 0x000000030400780c */ /* 0x000fda0003f05270 */
[----:B------:R-:W-:Y:S05]  /*6810*/  @!P0 BRA `(.L_x_122) ;  /* 0x0000000000048947 */ /* 0x000fea0003800000 */
[----:B------:R-:W-:Y:S01]  /*6820*/  BPT.TRAP 0x1 ;  /* 0x000000040000795c */ /* 0x000fe20000300000 */
.L_x_122:
[----:B------:R-:W0:Y:S01]  /*6830*/  S2R R3, SR_CgaCtaId ;  /* 0x0000000000037919 */ /* 0x000e220000008800 */
[----:B------:R-:W-:Y:S02]  /*6840*/  MOV R0, 0x400 ;  /* 0x0000040000007802 */ /* 0x000fe40000000f00 */
[----:B------:R-:W-:Y:S02]  /*6850*/  SHF.L.U32 R2, R10, 0x1f, RZ ;  /* 0x0000001f0a027819 */ /* 0x000fe400000006ff */
[----:B0-----:R-:W-:-:S05]  /*6860*/  LEA R0, R3, R0, 0x18 ;  /* 0x0000000003007211 */ /* 0x001fca00078ec0ff */
[----:B------:R-:W-:-:S04]  /*6870*/  VIADD R0, R0, 0x90 ;  /* 0x0000009000007836 */ /* 0x000fc80000000000 */
[C---:B------:R-:W-:Y:S02]  /*6880*/  IMAD R5, R13.reuse, 0x8, R0 ;  /* 0x000000080d057824 */ /* 0x040fe400078e0200 */
[----:B------:R-:W-:Y:S02]  /*6890*/  VIADD R13, R13, 0x1 ;  /* 0x000000010d0d7836 */ /* 0x000fe40000000000 */
[----:B------:R-:W0:Y:S03]  /*68a0*/  SYNCS.PHASECHK.TRANS64.TRYWAIT P0, [R5+URZ], R2 ;  /* 0x00000002050075a7 */ /* 0x000e26000800017f */
[----:B------:R-:W-:-:S04]  /*68b0*/  ISETP.NE.AND P1, PT, R13, 0x12, PT ;  /* 0x000000120d00780c */ /* 0x000fc80003f25270 */
[----:B------:R-:W-:Y:S02]  /*68c0*/  SEL R3, RZ, 0x1, P1 ;  /* 0x00000001ff037807 */ /* 0x000fe40000800000 */
[----:B------:R-:W-:Y:S02]  /*68d0*/  SEL R13, R13, RZ, P1 ;  /* 0x000000ff0d0d7207 */ /* 0x000fe40000800000 */
[----:B------:R-:W-:-:S03]  /*68e0*/  LOP3.LUT R10, R10, R3, RZ, 0x3c, !PT ;  /* 0x000000030a0a7212 */ /* 0x000fc600078e3cff */
[----:B------:R-:W-:Y:S01]  /*68f0*/  IMAD R7, R13, 0x8, R0 ;  /* 0x000000080d077824 */ /* 0x000fe200078e0200 */
[----:B------:R-:W-:Y:S01]  /*6900*/  SHF.L.U32 R4, R10, 0x1f, RZ ;  /* 0x0000001f0a047819 */ /* 0x000fe200000006ff */
[----:B0-----:R-:W-:Y:S06]  /*6910*/  @!P0 BRA `(.L_x_123) ;  /* 0x0000000800e08947 */ /* 0x001fec0003800000 */
.L_x_148:
[----:B------:R-:W1:Y:S01]  /*6920*/  SYNCS.PHASECHK.TRANS64.TRYWAIT P0, [R7+URZ], R4 ;  /* 0x00000004070075a7 */ /* 0x000e62000800017f */
[----:B0-----:R-:W-:-:S05]  /*6930*/  VIADD R2, R13, 0x1 ;  /* 0x000000010d027836 */ /* 0x001fca0000000000 */
[----:B------:R-:W-:-:S04]  /*6940*/  ISETP.NE.AND P1, PT, R2, 0x12, PT ;  /* 0x000000120200780c */ /* 0x000fc80003f25270 */
[----:B------:R-:W-:Y:S02]  /*6950*/  SEL R3, RZ, 0x1, P1 ;  /* 0x00000001ff037807 */ /* 0x000fe40000800000 */
[----:B------:R-:W-:Y:S02]  /*6960*/  SEL R9, R2, RZ, P1 ;  /* 0x000000ff02097207 */ /* 0x000fe40000800000 */
[----:B------:R-:W-:-:S03]  /*6970*/  LOP3.LUT R10, R10, R3, RZ, 0x3c, !PT ;  /* 0x000000030a0a7212 */ /* 0x000fc600078e3cff */
[----:B------:R-:W-:Y:S01]  /*6980*/  IMAD R6, R9, 0x8, R0 ;  /* 0x0000000809067824 */ /* 0x000fe200078e0200 */
[----:B------:R-:W-:Y:S01]  /*6990*/  SHF.L.U32 R5, R10, 0x1f, RZ ;  /* 0x0000001f0a057819 */ /* 0x000fe200000006ff */
[----:B-1----:R-:W-:Y:S06]  /*69a0*/  @!P0 BRA `(.L_x_124) ;  /* 0x0000000800d08947 */ /* 0x002fec0003800000 */
.L_x_149:
[----:B------:R-:W1:Y:S01]  /*69b0*/  SYNCS.PHASECHK.TRANS64.TRYWAIT P0, [R6+URZ], R5 ;  /* 0x00000005060075a7 */ /* 0x000e62000800017f */
[----:B------:R-:W-:-:S05]  /*69c0*/  VIADD R2, R9, 0x1 ;  /* 0x0000000109027836 */ /* 0x000fca0000000000 */
[----:B------:R-:W-:-:S04]  /*69d0*/  ISETP.NE.AND P1, PT, R2, 0x12, PT ;  /* 0x000000120200780c */ /* 0x000fc80003f25270 */
[----:B------:R-:W-:Y:S02]  /*69e0*/  SEL R3, RZ, 0x1, P1 ;  /* 0x00000001ff037807 */ /* 0x000fe40000800000 */
[----:B0-----:R-:W-:Y:S02]  /*69f0*/  SEL R7, R2, RZ, P1 ;  /* 0x000000ff02077207 */ /* 0x001fe40000800000 */
[----:B------:R-:W-:-:S03]  /*6a00*/  LOP3.LUT R10, R10, R3, RZ, 0x3c, !PT ;  /* 0x000000030a0a7212 */ /* 0x000fc600078e3cff */
[----:B------:R-:W-:Y:S01]  /*6a10*/  IMAD R9, R7, 0x8, R0 ;  /* 0x0000000807097824 */ /* 0x000fe200078e0200 */
[----:B------:R-:W-:Y:S01]  /*6a20*/  SHF.L.U32 R4, R10, 0x1f, RZ ;  /* 0x0000001f0a047819 */ /* 0x000fe200000006ff */
[----:B-1----:R-:W-:Y:S06]  /*6a30*/  @!P0 BRA `(.L_x_125) ;  /* 0x0000000800c08947 */ /* 0x002fec0003800000 */
.L_x_150:
[----:B------:R-:W1:Y:S01]  /*6a40*/  SYNCS.PHASECHK.TRANS64.TRYWAIT P0, [R9+URZ], R4 ;  /* 0x00000004090075a7 */ /* 0x000e62000800017f */
[----:B------:R-:W-:-:S05]  /*6a50*/  VIADD R2, R7, 0x1 ;  /* 0x0000000107027836 */ /* 0x000fca0000000000 */
[----:B------:R-:W-:-:S04]  /*6a60*/  ISETP.NE.AND P1, PT, R2, 0x12, PT ;  /* 0x000000120200780c */ /* 0x000fc80003f25270 */
[----:B------:R-:W-:Y:S02]  /*6a70*/  SEL R3, RZ, 0x1, P1 ;  /* 0x00000001ff037807 */ /* 0x000fe40000800000 */
[----:B------:R-:W-:Y:S02]  /*6a80*/  SEL R7, R2, RZ, P1 ;  /* 0x000000ff02077207 */ /* 0x000fe40000800000 */
[----:B------:R-:W-:-:S03]  /*6a90*/  LOP3.LUT R10, R10, R3, RZ, 0x3c, !PT ;  /* 0x000000030a0a7212 */ /* 0x000fc600078e3cff */
[----:B0-----:R-:W-:Y:S01]  /*6aa0*/  IMAD R6, R7, 0x8, R0 ;  /* 0x0000000807067824 */ /* 0x001fe200078e0200 */
[----:B------:R-:W-:Y:S01]  /*6ab0*/  SHF.L.U32 R5, R10, 0x1f, RZ ;  /* 0x0000001f0a057819 */ /* 0x000fe200000006ff */
[----:B-1----:R-:W-:Y:S06]  /*6ac0*/  @!P0 BRA `(.L_x_126) ;  /* 0x0000000800b08947 */ /* 0x002fec0003800000 */
.L_x_151:
        /* <DEDUP_REMOVED lines=9> */
.L_x_152:
        /* <DEDUP_REMOVED lines=9> */
.L_x_153:
        /* <DEDUP_REMOVED lines=9> */
.L_x_154:
        /* <DEDUP_REMOVED lines=9> */
.L_x_155:
        /* <DEDUP_REMOVED lines=9> */
.L_x_156:
        /* <DEDUP_REMOVED lines=9> */
.L_x_157:
        /* <DEDUP_REMOVED lines=9> */
.L_x_158:
        /* <DEDUP_REMOVED lines=9> */
.L_x_159:
        /* <DEDUP_REMOVED lines=9> */
.L_x_160:
        /* <DEDUP_REMOVED lines=9> */
.L_x_161:
        /* <DEDUP_REMOVED lines=9> */
.L_x_162:
        /* <DEDUP_REMOVED lines=9> */
.L_x_163:
[----:B------:R-:W1:Y:S01]  /*7190*/  SYNCS.PHASECHK.TRANS64.TRYWAIT P0, [R6+URZ], R5 ;  /* 0x00000005060075a7 */ /* 0x000e62000800017f */
[----:B------:R-:W-:-:S05]  /*71a0*/  VIADD R2, R7, 0x1 ;  /* 0x0000000107027836 */ /* 0x000fca0000000000 */
[----:B------:R-:W-:-:S04]  /*71b0*/  ISETP.NE.AND P1, PT, R2, 0x12, PT ;  /* 0x000000120200780c */ /* 0x000fc80003f25270 */
[----:B0-----:R-:W-:Y:S02]  /*71c0*/  SEL R4, RZ, 0x1, P1 ;  /* 0x00000001ff047807 */ /* 0x001fe40000800000 */
[----:B------:R-:W-:Y:S02]  /*71d0*/  SEL R3, R2, RZ, P1 ;  /* 0x000000ff02037207 */ /* 0x000fe40000800000 */
[----:B------:R-:W-:Y:S01]  /*71e0*/  LOP3.LUT R4, R11, R4, RZ, 0x3c, !PT ;  /* 0x000000040b047212 */ /* 0x000fe200078e3cff */
[----:B-1----:R-:W-:Y:S06]  /*71f0*/  @!P0 BRA `(.L_x_139) ;  /* 0x0000000400e88947 */ /* 0x002fec0003800000 */
.L_x_164:
[----:B------:R-:W-:Y:S01]  /*7200*/  IMAD R3, R3, 0x8, R0 ;  /* 0x0000000803037824 */ /* 0x000fe200078e0200 */
[----:B------:R-:W-:-:S07]  /*7210*/  SHF.L.U32 R0, R4, 0x1f, RZ ;  /* 0x0000001f04007819 */ /* 0x000fce00000006ff */
.L_x_140:
[----:B-1----:R1:W2:Y:S02]  /*7220*/  SYNCS.PHASECHK.TRANS64.TRYWAIT P0, [R3+URZ], R0 ;  /* 0x00000000030075a7 */ /* 0x0022a4000800017f */
[----:B--2---:R-:W-:Y:S05]  /*7230*/  @!P0 NANOSLEEP.SYNCS 0x989680 ;  /* 0x009896800000895d */ /* 0x004fea0003900000 */
[----:B------:R-:W2:Y:S02]  /*7240*/  @!P0 SYNCS.PHASECHK.TRANS64 P0, [R3+URZ], R0 ;  /* 0x00000000030085a7 */ /* 0x000ea4000800007f */
[----:B--2---:R-:W-:Y:S05]  /*7250*/  @!P0 BRA `(.L_x_140) ;  /* 0xfffffffc00f08947 */ /* 0x004fea000383ffff */
.L_x_121:
[----:B------:R-:W-:Y:S05]  /*7260*/  BSYNC B0 ;  /* 0x0000000000007941 */ /* 0x000fea0003800000 */
.L_x_120:
[----:B------:R-:W-:Y:S05]  /*7270*/  EXIT ;  /* 0x000000000000794d */ /* 0x000fea0003800000 */
.L_x_18:
[----:B-1----:R-:W-:-:S04]  /*7280*/  IMAD.U32 R7, RZ, RZ, UR6 ;  /* 0x00000006ff077e24 */ /* 0x002fc8000f8e00ff */
[----:B------:R1:W3:Y:S03]  /*7290*/  SYNCS.PHASECHK.TRANS64.TRYWAIT P0, [R7+URZ], R6 ;  /* 0x00000006070075a7 */ /* 0x0002e6000800017f */
[----:B---3--:R-:W-:Y:S05]  /*72a0*/  @!P0 NANOSLEEP.SYNCS 0x989680 ;  /* 0x009896800000895d */ /* 0x008fea0003900000 */
[----:B------:R-:W3:Y:S02]  /*72b0*/  @!P0 SYNCS.PHASECHK.TRANS64 P0, [R7+URZ], R6 ;  /* 0x00000006070085a7 */ /* 0x000ee4000800007f */
[----:B---3--:R-:W-:Y:S05]  /*72c0*/  @!P0 BRA `(.L_x_18) ;  /* 0xfffffffc00ec8947 */ /* 0x008fea000383ffff */
[----:B------:R-:W-:Y:S05]  /*72d0*/  BRA `(.L_x_17) ;  /* 0xffffffa000a07947 */ /* 0x000fea000383ffff */
.L_x_24:
[----:B-1----:R-:W-:-:S04]  /*72e0*/  IMAD.U32 R8, RZ, RZ, UR12 ;  /* 0x0000000cff087e24 */ /* 0x002fc8000f8e00ff */
[----:B------:R1:W3:Y:S03]  /*72f0*/  SYNCS.PHASECHK.TRANS64.TRYWAIT P0, [R8+URZ], R7 ;  /* 0x00000007080075a7 */ /* 0x0002e6000800017f */
[----:B---3--:R-:W-:Y:S05]  /*7300*/  @!P0 NANOSLEEP.SYNCS 0x989680 ;  /* 0x009896800000895d */ /* 0x008fea0003900000 */
[----:B------:R-:W3:Y:S02]  /*7310*/  @!P0 SYNCS.PHASECHK.TRANS64 P0, [R8+URZ], R7 ;  /* 0x00000007080085a7 */ /* 0x000ee4000800007f */
[----:B---3--:R-:W-:Y:S05]  /*7320*/  @!P0 BRA `(.L_x_24) ;  /* 0xfffffffc00ec8947 */ /* 0x008fea000383ffff */
[----:B------:R-:W-:Y:S05]  /*7330*/  BRA `(.L_x_23) ;  /* 0xffffffa800247947 */ /* 0x000fea000383ffff */
.L_x_107:
[----:B------:R-:W-:Y:S01]  /*7340*/  BSSY B1, `(.L_x_141) ;  /* 0x0000006000017945 */ /* 0x000fe20003800000 */
[----:B------:R-:W-:-:S07]  /*7350*/  IMAD.MOV.U32 R2, RZ, RZ, -0x1 ;  /* 0xffffffffff027424 */ /* 0x000fce00078e00ff */
[----:B------:R-:W-:Y:S05]  /*7360*/  WARPSYNC.COLLECTIVE R2, `(.L_x_142) ;  /* 0x00000000020c7348 */ /* 0x000fea0003c00000 */
[----:B------:R-:W-:Y:S02]  /*7370*/  ELECT P1, UR62, PT ;  /* 0x00000000003e782f */ /* 0x000fe40003820000 */
[----:B------:R-:W-:Y:S01]  /*7380*/  MOV R2, UR62 ;  /* 0x0000003e00027c02 */ /* 0x000fe20008000f00 */
[----:B------:R-:W-:Y:S10]  /*7390*/  ENDCOLLECTIVE ;  /* 0x000000000000791b */ /* 0x000ff40003800000 */
.L_x_142:
[----:B------:R-:W-:Y:S05]  /*73a0*/  BSYNC B1 ;  /* 0x0000000000017941 */ /* 0x000fea0003800000 */
.L_x_141:
[----:B------:R-:W-:Y:S05]  /*73b0*/  BRA `(.L_x_143) ;  /* 0xffffffe800447947 */ /* 0x000fea000383ffff */
.L_x_110:
[----:B-1----:R1:W2:Y:S02]  /*73c0*/  SYNCS.PHASECHK.TRANS64.TRYWAIT P1, [R18+URZ+0x90], R7 ;  /* 0x00009007120075a7 */ /* 0x0022a4000802017f */
[----:B--2---:R-:W-:Y:S05]  /*73d0*/  @!P1 NANOSLEEP.SYNCS 0x989680 ;  /* 0x009896800000995d */ /* 0x004fea0003900000 */
[----:B------:R-:W2:Y:S02]  /*73e0*/  @!P1 SYNCS.PHASECHK.TRANS64 P1, [R18+URZ+0x90], R7 ;  /* 0x00009007120095a7 */ /* 0x000ea4000802007f */
[----:B--2---:R-:W-:Y:S05]  /*73f0*/  @!P1 BRA `(.L_x_110) ;  /* 0xfffffffc00f09947 */ /* 0x004fea000383ffff */
[----:B------:R-:W-:Y:S05]  /*7400*/  BRA `(.L_x_144) ;  /* 0xffffffe800787947 */ /* 0x000fea000383ffff */
.L_x_119:
[----:B------:R-:W-:Y:S01]  /*7410*/  BSSY B0, `(.L_x_145) ;  /* 0x0000006000007945 */ /* 0x000fe20003800000 */
[----:B------:R-:W-:-:S07]  /*7420*/  IMAD.MOV.U32 R2, RZ, RZ, -0x1 ;  /* 0xffffffffff027424 */ /* 0x000fce00078e00ff */
[----:B------:R-:W-:Y:S05]  /*7430*/  WARPSYNC.COLLECTIVE R2, `(.L_x_146) ;  /* 0x00000000020c7348 */ /* 0x000fea0003c00000 */
[----:B------:R-:W-:Y:S02]  /*7440*/  ELECT P1, UR62, PT ;  /* 0x00000000003e782f */ /* 0x000fe40003820000 */
[----:B------:R-:W-:Y:S01]  /*7450*/  MOV R2, UR62 ;  /* 0x0000003e00027c02 */ /* 0x000fe20008000f00 */
[----:B------:R-:W-:Y:S10]  /*7460*/  ENDCOLLECTIVE ;  /* 0x000000000000791b */ /* 0x000ff40003800000 */
.L_x_146:
[----:B------:R-:W-:Y:S05]  /*7470*/  BSYNC B0 ;  /* 0x0000000000007941 */ /* 0x000fea0003800000 */
.L_x_145:
[----:B------:R-:W-:Y:S01]  /*7480*/  PLOP3.LUT P0, PT, P1, PT, PT, 0x80, 0x0 ;  /* 0x000000000000781c */ /* 0x000fe20000f0f070 */
[----:B------:R-:W-:-:S12]  /*7490*/  BRA `(.L_x_147) ;  /* 0xfffffff000cc7947 */ /* 0x000fd8000383ffff */
.L_x_123:
[----:B0-----:R0:W1:Y:S02]  /*74a0*/  SYNCS.PHASECHK.TRANS64.TRYWAIT P0, [R5+URZ], R2 ;  /* 0x00000002050075a7 */ /* 0x001064000800017f */
[----:B-1----:R-:W-:Y:S05]  /*74b0*/  @!P0 NANOSLEEP.SYNCS 0x989680 ;  /* 0x009896800000895d */ /* 0x002fea0003900000 */
[----:B------:R-:W1:Y:S02]  /*74c0*/  @!P0 SYNCS.PHASECHK.TRANS64 P0, [R5+URZ], R2 ;  /* 0x00000002050085a7 */ /* 0x000e64000800007f */
[----:B-1----:R-:W-:Y:S05]  /*74d0*/  @!P0 BRA `(.L_x_123) ;  /* 0xfffffffc00f08947 */ /* 0x002fea000383ffff */
[----:B------:R-:W-:Y:S05]  /*74e0*/  BRA `(.L_x_148) ;  /* 0xfffffff4000c7947 */ /* 0x000fea000383ffff */
.L_x_124:
[----:B0-----:R0:W1:Y:S02]  /*74f0*/  SYNCS.PHASECHK.TRANS64.TRYWAIT P0, [R7+URZ], R4 ;  /* 0x00000004070075a7 */ /* 0x001064000800017f */
[----:B-1----:R-:W-:Y:S05]  /*7500*/  @!P0 NANOSLEEP.SYNCS 0x989680 ;  /* 0x009896800000895d */ /* 0x002fea0003900000 */
[----:B------:R-:W1:Y:S02]  /*7510*/  @!P0 SYNCS.PHASECHK.TRANS64 P0, [R7+URZ], R4 ;  /* 0x00000004070085a7 */ /* 0x000e64000800007f */
[----:B-1----:R-:W-:Y:S05]  /*7520*/  @!P0 BRA `(.L_x_124) ;  /* 0xfffffffc00f08947 */ /* 0x002fea000383ffff */
[----:B------:R-:W-:Y:S05]  /*7530*/  BRA `(.L_x_149) ;  /* 0xfffffff4001c7947 */ /* 0x000fea000383ffff */
.L_x_125:
[----:B0-----:R0:W1:Y:S02]  /*7540*/  SYNCS.PHASECHK.TRANS64.TRYWAIT P0, [R6+URZ], R5 ;  /* 0x00000005060075a7 */ /* 0x001064000800017f */
[----:B-1----:R-:W-:Y:S05]  /*7550*/  @!P0 NANOSLEEP.SYNCS 0x989680 ;  /* 0x009896800000895d */ /* 0x002fea0003900000 */
[----:B------:R-:W1:Y:S02]  /*7560*/  @!P0 SYNCS.PHASECHK.TRANS64 P0, [R6+URZ], R5 ;  /* 0x00000005060085a7 */ /* 0x000e64000800007f */
[----:B-1----:R-:W-:Y:S05]  /*7570*/  @!P0 BRA `(.L_x_125) ;  /* 0xfffffffc00f08947 */ /* 0x002fea000383ffff */
[----:B------:R-:W-:Y:S05]  /*7580*/  BRA `(.L_x_150) ;  /* 0xfffffff4002c7947 */ /* 0x000fea000383ffff */
.L_x_126:
[----:B0-----:R0:W1:Y:S02]  /*7590*/  SYNCS.PHASECHK.TRANS64.TRYWAIT P0, [R9+URZ], R4 ;  /* 0x00000004090075a7 */ /* 0x001064000800017f */
[----:B-1----:R-:W-:Y:S05]  /*75a0*/  @!P0 NANOSLEEP.SYNCS 0x989680 ;  /* 0x009896800000895d */ /* 0x002fea0003900000 */
[----:B------:R-:W1:Y:S02]  /*75b0*/  @!P0 SYNCS.PHASECHK.TRANS64 P0, [R9+URZ], R4 ;  /* 0x00000004090085a7 */ /* 0x000e64000800007f */
[----:B-1----:R-:W-:Y:S05]  /*75c0*/  @!P0 BRA `(.L_x_126) ;  /* 0xfffffffc00f08947 */ /* 0x002fea000383ffff */
[----:B------:R-:W-:Y:S05]  /*75d0*/  BRA `(.L_x_151) ;  /* 0xfffffff4003c7947 */ /* 0x000fea000383ffff */
.L_x_127:
[----:B0-----:R0:W1:Y:S02]  /*75e0*/  SYNCS.PHASECHK.TRANS64.TRYWAIT P0, [R6+URZ], R5 ;  /* 0x00000005060075a7 */ /* 0x001064000800017f */
[----:B-1----:R-:W-:Y:S05]  /*75f0*/  @!P0 NANOSLEEP.SYNCS 0x989680 ;  /* 0x009896800000895d */ /* 0x002fea0003900000 */
[----:B------:R-:W1:Y:S02]  /*7600*/  @!P0 SYNCS.PHASECHK.TRANS64 P0, [R6+URZ], R5 ;  /* 0x00000005060085a7 */ /* 0x000e64000800007f */
[----:B-1----:R-:W-:Y:S05]  /*7610*/  @!P0 BRA `(.L_x_127) ;  /* 0xfffffffc00f08947 */ /* 0x002fea000383ffff */
[----:B------:R-:W-:Y:S05]  /*7620*/  BRA `(.L_x_152) ;  /* 0xfffffff4004c7947 */ /* 0x000fea000383ffff */
.L_x_128:
[----:B0-----:R0:W1:Y:S02]  /*7630*/  SYNCS.PHASECHK.TRANS64.TRYWAIT P0, [R9+URZ], R4 ;  /* 0x00000004090075a7 */ /* 0x001064000800017f */
[----:B-1----:R-:W-:Y:S05]  /*7640*/  @!P0 NANOSLEEP.SYNCS 0x989680 ;  /* 0x009896800000895d */ /* 0x002fea0003900000 */
[----:B------:R-:W1:Y:S02]  /*7650*/  @!P0 SYNCS.PHASECHK.TRANS64 P0, [R9+URZ], R4 ;  /* 0x00000004090085a7 */ /* 0x000e64000800007f */
[----:B-1----:R-:W-:Y:S05]  /*7660*/  @!P0 BRA `(.L_x_128) ;  /* 0xfffffffc00f08947 */ /* 0x002fea000383ffff */
[----:B------:R-:W-:Y:S05]  /*7670*/  BRA `(.L_x_153) ;  /* 0xfffffff4005c7947 */ /* 0x000fea000383ffff */
.L_x_129:
[----:B0-----:R0:W1:Y:S02]  /*7680*/  SYNCS.PHASECHK.TRANS64.TRYWAIT P0, [R6+URZ], R5 ;  /* 0x00000005060075a7 */ /* 0x001064000800017f */
[----:B-1----:R-:W-:Y:S05]  /*7690*/  @!P0 NANOSLEEP.SYNCS 0x989680 ;  /* 0x009896800000895d */ /* 0x002fea0003900000 */
[----:B------:R-:W1:Y:S02]  /*76a0*/  @!P0 SYNCS.PHASECHK.TRANS64 P0, [R6+URZ], R5 ;  /* 0x00000005060085a7 */ /* 0x000e64000800007f */
[----:B-1----:R-:W-:Y:S05]  /*76b0*/  @!P0 BRA `(.L_x_129) ;  /* 0xfffffffc00f08947 */ /* 0x002fea000383ffff */
[----:B------:R-:W-:Y:S05]  /*76c0*/  BRA `(.L_x_154) ;  /* 0xfffffff4006c7947 */ /* 0x000fea000383ffff */
.L_x_130:
[----:B0-----:R0:W1:Y:S02]  /*76d0*/  SYNCS.PHASECHK.TRANS64.TRYWAIT P0, [R9+URZ], R4 ;  /* 0x00000004090075a7 */ /* 0x001064000800017f */
[----:B-1----:R-:W-:Y:S05]  /*76e0*/  @!P0 NANOSLEEP.SYNCS 0x989680 ;  /* 0x009896800000895d */ /* 0x002fea0003900000 */
[----:B------:R-:W1:Y:S02]  /*76f0*/  @!P0 SYNCS.PHASECHK.TRANS64 P0, [R9+URZ], R4 ;  /* 0x00000004090085a7 */ /* 0x000e64000800007f */
[----:B-1----:R-:W-:Y:S05]  /*7700*/  @!P0 BRA `(.L_x_130) ;  /* 0xfffffffc00f08947 */ /* 0x002fea000383ffff */
[----:B------:R-:W-:Y:S05]  /*7710*/  BRA `(.L_x_155) ;  /* 0xfffffff4007c7947 */ /* 0x000fea000383ffff */
.L_x_131:
[----:B0-----:R0:W1:Y:S02]  /*7720*/  SYNCS.PHASECHK.TRANS64.TRYWAIT P0, [R6+URZ], R5 ;  /* 0x00000005060075a7 */ /* 0x001064000800017f */
[----:B-1----:R-:W-:Y:S05]  /*7730*/  @!P0 NANOSLEEP.SYNCS 0x989680 ;  /* 0x009896800000895d */ /* 0x002fea0003900000 */
[----:B------:R-:W1:Y:S02]  /*7740*/  @!P0 SYNCS.PHASECHK.TRANS64 P0, [R6+URZ], R5 ;  /* 0x00000005060085a7 */ /* 0x000e64000800007f */
[----:B-1----:R-:W-:Y:S05]  /*7750*/  @!P0 BRA `(.L_x_131) ;  /* 0xfffffffc00f08947 */ /* 0x002fea000383ffff */
[----:B------:R-:W-:Y:S05]  /*7760*/  BRA `(.L_x_156) ;  /* 0xfffffff4008c7947 */ /* 0x000fea000383ffff */
.L_x_132:
[----:B0-----:R0:W1:Y:S02]  /*7770*/  SYNCS.PHASECHK.TRANS64.TRYWAIT P0, [R9+URZ], R4 ;  /* 0x00000004090075a7 */ /* 0x001064000800017f */
[----:B-1----:R-:W-:Y:S05]  /*7780*/  @!P0 NANOSLEEP.SYNCS 0x989680 ;  /* 0x009896800000895d */ /* 0x002fea0003900000 */
[----:B------:R-:W1:Y:S02]  /*7790*/  @!P0 SYNCS.PHASECHK.TRANS64 P0, [R9+URZ], R4 ;  /* 0x00000004090085a7 */ /* 0x000e64000800007f */
[----:B-1----:R-:W-:Y:S05]  /*77a0*/  @!P0 BRA `(.L_x_132) ;  /* 0xfffffffc00f08947 */ /* 0x002fea000383ffff */
[----:B------:R-:W-:Y:S05]  /*77b0*/  BRA `(.L_x_157) ;  /* 0xfffffff4009c7947 */ /* 0x000fea000383ffff */
.L_x_133:
[----:B0-----:R0:W1:Y:S02]  /*77c0*/  SYNCS.PHASECHK.TRANS64.TRYWAIT P0, [R6+URZ], R5 ;  /* 0x00000005060075a7 */ /* 0x001064000800017f */
[----:B-1----:R-:W-:Y:S05]  /*77d0*/  @!P0 NANOSLEEP.SYNCS 0x989680 ;  /* 0x009896800000895d */ /* 0x002fea0003900000 */
[----:B------:R-:W1:Y:S02]  /*77e0*/  @!P0 SYNCS.PHASECHK.TRANS64 P0, [R6+URZ], R5 ;  /* 0x00000005060085a7 */ /* 0x000e64000800007f */
[----:B-1----:R-:W-:Y:S05]  /*77f0*/  @!P0 BRA `(.L_x_133) ;  /* 0xfffffffc00f08947 */ /* 0x002fea000383ffff */
[----:B------:R-:W-:Y:S05]  /*7800*/  BRA `(.L_x_158) ;  /* 0xfffffff400ac7947 */ /* 0x000fea000383ffff */
.L_x_134:
[----:B0-----:R0:W1:Y:S02]  /*7810*/  SYNCS.PHASECHK.TRANS64.TRYWAIT P0, [R9+URZ], R4 ;  /* 0x00000004090075a7 */ /* 0x001064000800017f */
[----:B-1----:R-:W-:Y:S05]  /*7820*/  @!P0 NANOSLEEP.SYNCS 0x989680 ;  /* 0x009896800000895d */ /* 0x002fea0003900000 */
[----:B------:R-:W1:Y:S02]  /*7830*/  @!P0 SYNCS.PHASECHK.TRANS64 P0, [R9+URZ], R4 ;  /* 0x00000004090085a7 */ /* 0x000e64000800007f */
[----:B-1----:R-:W-:Y:S05]  /*7840*/  @!P0 BRA `(.L_x_134) ;  /* 0xfffffffc00f08947 */ /* 0x002fea000383ffff */
[----:B------:R-:W-:Y:S05]  /*7850*/  BRA `(.L_x_159) ;  /* 0xfffffff400bc7947 */ /* 0x000fea000383ffff */
.L_x_135:
[----:B0-----:R0:W1:Y:S02]  /*7860*/  SYNCS.PHASECHK.TRANS64.TRYWAIT P0, [R6+URZ], R5 ;  /* 0x00000005060075a7 */ /* 0x001064000800017f */
[----:B-1----:R-:W-:Y:S05]  /*7870*/  @!P0 NANOSLEEP.SYNCS 0x989680 ;  /* 0x009896800000895d */ /* 0x002fea0003900000 */
[----:B------:R-:W1:Y:S02]  /*7880*/  @!P0 SYNCS.PHASECHK.TRANS64 P0, [R6+URZ], R5 ;  /* 0x00000005060085a7 */ /* 0x000e64000800007f */
[----:B-1----:R-:W-:Y:S05]  /*7890*/  @!P0 BRA `(.L_x_135) ;  /* 0xfffffffc00f08947 */ /* 0x002fea000383ffff */
[----:B------:R-:W-:Y:S05]  /*78a0*/  BRA `(.L_x_160) ;  /* 0xfffffff400cc7947 */ /* 0x000fea000383ffff */
.L_x_136:
[----:B0-----:R0:W1:Y:S02]  /*78b0*/  SYNCS.PHASECHK.TRANS64.TRYWAIT P0, [R9+URZ], R4 ;  /* 0x00000004090075a7 */ /* 0x001064000800017f */
[----:B-1----:R-:W-:Y:S05]  /*78c0*/  @!P0 NANOSLEEP.SYNCS 0x989680 ;  /* 0x009896800000895d */ /* 0x002fea0003900000 */
[----:B------:R-:W1:Y:S02]  /*78d0*/  @!P0 SYNCS.PHASECHK.TRANS64 P0, [R9+URZ], R4 ;  /* 0x00000004090085a7 */ /* 0x000e64000800007f */
[----:B-1----:R-:W-:Y:S05]  /*78e0*/  @!P0 BRA `(.L_x_136) ;  /* 0xfffffffc00f08947 */ /* 0x002fea000383ffff */
[----:B------:R-:W-:Y:S05]  /*78f0*/  BRA `(.L_x_161) ;  /* 0xfffffff400dc7947 */ /* 0x000fea000383ffff */
.L_x_137:
[----:B0-----:R0:W1:Y:S02]  /*7900*/  SYNCS.PHASECHK.TRANS64.TRYWAIT P0, [R6+URZ], R5 ;  /* 0x00000005060075a7 */ /* 0x001064000800017f */
[----:B-1----:R-:W-:Y:S05]  /*7910*/  @!P0 NANOSLEEP.SYNCS 0x989680 ;  /* 0x009896800000895d */ /* 0x002fea0003900000 */
[----:B------:R-:W1:Y:S02]  /*7920*/  @!P0 SYNCS.PHASECHK.TRANS64 P0, [R6+URZ], R5 ;  /* 0x00000005060085a7 */ /* 0x000e64000800007f */
[----:B-1----:R-:W-:Y:S05]  /*7930*/  @!P0 BRA `(.L_x_137) ;  /* 0xfffffffc00f08947 */ /* 0x002fea000383ffff */
[----:B------:R-:W-:Y:S05]  /*7940*/  BRA `(.L_x_162) ;  /* 0xfffffff400ec7947 */ /* 0x000fea000383ffff */
.L_x_138:
[----:B0-----:R0:W1:Y:S02]  /*7950*/  SYNCS.PHASECHK.TRANS64.TRYWAIT P0, [R9+URZ], R4 ;  /* 0x00000004090075a7 */ /* 0x001064000800017f */
[----:B-1----:R-:W-:Y:S05]  /*7960*/  @!P0 NANOSLEEP.SYNCS 0x989680 ;  /* 0x009896800000895d */ /* 0x002fea0003900000 */
[----:B------:R-:W1:Y:S02]  /*7970*/  @!P0 SYNCS.PHASECHK.TRANS64 P0, [R9+URZ], R4 ;  /* 0x00000004090085a7 */ /* 0x000e64000800007f */
[----:B-1----:R-:W-:Y:S05]  /*7980*/  @!P0 BRA `(.L_x_138) ;  /* 0xfffffffc00f08947 */ /* 0x002fea000383ffff */
[----:B------:R-:W-:Y:S05]  /*7990*/  BRA `(.L_x_163) ;  /* 0xfffffff400fc7947 */ /* 0x000fea000383ffff */
.L_x_139:
[----:B0-----:R0:W1:Y:S02]  /*79a0*/  SYNCS.PHASECHK.TRANS64.TRYWAIT P0, [R6+URZ], R5 ;  /* 0x00000005060075a7 */ /* 0x001064000800017f */
[----:B-1----:R-:W-:Y:S05]  /*79b0*/  @!P0 NANOSLEEP.SYNCS 0x989680 ;  /* 0x009896800000895d */ /* 0x002fea0003900000 */
[----:B------:R-:W1:Y:S02]  /*79c0*/  @!P0 SYNCS.PHASECHK.TRANS64 P0, [R6+URZ], R5 ;  /* 0x00000005060085a7 */ /* 0x000e64000800007f */
[----:B-1----:R-:W-:Y:S05]  /*79d0*/  @!P0 BRA `(.L_x_139) ;  /* 0xfffffffc00f08947 */ /* 0x002fea000383ffff */
[----:B------:R-:W-:Y:S05]  /*79e0*/  BRA `(.L_x_164) ;  /* 0xfffffff800047947 */ /* 0x000fea000383ffff */
.L_x_165:
[----:B------:R-:W-:-:S00]  /*79f0*/  BRA `(.L_x_165) ;  /* 0xfffffffc00fc7947 */ /* 0x000fc0000383ffff */
[----:B------:R-:W-:-:S00]  /*7a00*/  NOP ;  /* 0x0000000000007918 */ /* 0x000fc00000000000 */
[----:B------:R-:W-:-:S00]  /*7a10*/  NOP ;  /* 0x0000000000007918 */ /* 0x000fc00000000000 */
[----:B------:R-:W-:-:S00]  /*7a20*/  NOP ;  /* 0x0000000000007918 */ /* 0x000fc00000000000 */
[----:B------:R-:W-:-:S00]  /*7a30*/  NOP ;  /* 0x0000000000007918 */ /* 0x000fc00000000000 */
[----:B------:R-:W-:-:S00]  /*7a40*/  NOP ;  /* 0x0000000000007918 */ /* 0x000fc00000000000 */
[----:B------:R-:W-:-:S00]  /*7a50*/  NOP ;  /* 0x0000000000007918 */ /* 0x000fc00000000000 */
[----:B------:R-:W-:-:S00]  /*7a60*/  NOP ;  /* 0x0000000000007918 */ /* 0x000fc00000000000 */
[----:B------:R-:W-:-:S00]  /*7a70*/  NOP ;  /* 0x0000000000007918 */ /* 0x000fc00000000000 */
.L_x_166:


//--------------------- .nv.shared._ZN7cutlass13device_kernelINS_4gemm6kernel13GemmUniversalIN4cute5tupleIJiiiiEEENS1_10collective13CollectiveMmaINS1_37MainloopSm90TmaGmmaWarpSpecializedFP8ILi18ENS5_IJNS4_1CILi1EEESB_SB_EEENS1_35KernelTmaWarpSpecializedCooperativeEEENS5_IJNSA_ILi128EEENSA_ILi64EEESG_EEENS_12float_e5m2_tENS5_IJlSB_lEEESI_SJ_NS4_8TiledMMAINS4_8MMA_AtomIJNS4_4SM904GMMA30MMA_64x64x32_F32E5M2E5M2_SS_TNILNSN_7ScaleInE1ELSP_1EEEEEENS4_6LayoutINS5_IJNSA_ILi2EEESB_SB_EEENS5_IJSB_NSA_ILi0EEESV_EEEEENS5_IJNS4_10UnderscoreESY_SY_EEEEENS4_13SM90_TMA_LOADENS4_14ComposedLayoutINS4_7SwizzleILi2ELi4ELi3EEENS4_18smem_ptr_flag_bitsILi8EEENSS_INS5_IJNSA_ILi8EEESG_EEENS5_IJSG_SB_EEEEEEEvNS4_8identityES11_S1B_vS1C_EENS_8epilogue10collective6detail29Sm90TmaWarpSpecializedAdapterINS1F_15DefaultEpilogueISI_SJ_SJ_NS1E_6thread17LinearCombinationISI_Li1EffLNS1J_9ScaleType4KindE0ELNS_15FloatRoundStyleE2ESI_EENS1_15EpilogueDefaultEEEEEvvEEEEvNT_6ParamsE --------------------------
	.section	.nv.shared._ZN7cutlass13device_kernelINS_4gemm6kernel13GemmUniversalIN4cute5tupleIJiiiiEEENS1_10collective13CollectiveMmaINS1_37MainloopSm90TmaGmmaWarpSpecializedFP8ILi18ENS5_IJNS4_1CILi1EEESB_SB_EEENS1_35KernelTmaWarpSpecializedCooperativeEEENS5_IJNSA_ILi128EEENSA_ILi64EEESG_EEENS_12float_e5m2_tENS5_IJlSB_lEEESI_SJ_NS4_8TiledMMAINS4_8MMA_AtomIJNS4_4SM904GMMA30MMA_64x64x32_F32E5M2E5M2_SS_TNILNSN_7ScaleInE1ELSP_1EEEEEENS4_6LayoutINS5_IJNSA_ILi2EEESB_SB_EEENS5_IJSB_NSA_ILi0EEESV_EEEEENS5_IJNS4_10UnderscoreESY_SY_EEEEENS4_13SM90_TMA_LOADENS4_14ComposedLayoutINS4_7SwizzleILi2ELi4ELi3EEENS4_18smem_ptr_flag_bitsILi8EEENSS_INS5_IJNSA_ILi8EEESG_EEENS5_IJSG_SB_EEEEEEEvNS4_8identityES11_S1B_vS1C_EENS_8epilogue10collective6detail29Sm90TmaWarpSpecializedAdapterINS1F_15DefaultEpilogueISI_SJ_SJ_NS1E_6thread17LinearCombinationISI_Li1EffLNS1J_9ScaleType4KindE0ELNS_15FloatRoundStyleE2ESI_EENS1_15EpilogueDefaultEEEEEvvEEEEvNT_6ParamsE,"aw",@nobits
	.sectionflags	@""
	.align	16
	.zero		1024


//--------------------- .nv.shared.reserved.0     --------------------------
	.section	.nv.shared.reserved.0,"aw",@nobits
	.weak		__nv_reservedSMEM_offset_0_alias
	.size		__nv_reservedSMEM_offset_0_alias, 0, 0
	.other		__nv_reservedSMEM_offset_0_alias,@"STO_CUDA_RESERVED_SHARED STV_DEFAULT"
__nv_reservedSMEM_offset_0_alias:
	.zero		0


//--------------------- .nv.global                --------------------------
	.section	.nv.global,"aw",@nobits
.nv.global:
	.type		_ZN39_INTERNAL_172b05ab_4_k_cu_81046039_44204cute1_E,@object
	.size		_ZN39_INTERNAL_172b05ab_4_k_cu_81046039_44204cute1_E,(_ZN39_INTERNAL_172b05ab_4_k_cu_81046039_44204cuda3std3__45__cpo6cbeginE - _ZN39_INTERNAL_172b05ab_4_k_cu_81046039_44204cute1_E)
_ZN39_INTERNAL_172b05ab_4_k_cu_81046039_44204cute1_E:
	.zero		1
	.type		_ZN39_INTERNAL_172b05ab_4_k_cu_81046039_44204cuda3std3__45__cpo6cbeginE,@object
	.size		_ZN39_INTERNAL_172b05ab_4_k_cu_81046039_44204cuda3std3__45__cpo6cbeginE,(_ZN39_INTERNAL_172b05ab_4_k_cu_81046039_44204cuda3std3__48in_placeE - _ZN39_INTERNAL_172b05ab_4_k_cu_81046039_44204cuda3std3__45__cpo6cbeginE)
_ZN39_INTERNAL_172b05ab_4_k_cu_81046039_44204cuda3std3__45__cpo6cbeginE:
	.zero		1
	.type		_ZN39_INTERNAL_172b05ab_4_k_cu_81046039_44204cuda3std3__48in_placeE,@object
	.size		_ZN39_INTERNAL_172b05ab_4_k_cu_81046039_44204cuda3std3__48in_placeE,(_ZN39_INTERNAL_172b05ab_4_k_cu_81046039_44204cuda3std6ranges3__45__cpo9iter_moveE - _ZN39_INTERNAL_172b05ab_4_k_cu_81046039_44204cuda3std3__48in_placeE)
_ZN39_INTERNAL_172b05ab_4_k_cu_81046039_44204cuda3std3__48in_placeE:
	.zero		1
	.type		_ZN39_INTERNAL_172b05ab_4_k_cu_81046039_44204cuda3std6ranges3__45__cpo9iter_moveE,@object
	.size		_ZN39_INTERNAL_172b05ab_4_k_cu_81046039_44204cuda3std6ranges3__45__cpo9iter_moveE,(_ZN39_INTERNAL_172b05ab_4_k_cu_81046039_44204cuda3std3__45__cpo5beginE - _ZN39_INTERNAL_172b05ab_4_k_cu_81046039_44204cuda3std6ranges3__45__cpo9iter_moveE)
_ZN39_INTERNAL_172b05ab_4_k_cu_81046039_44204cuda3std6ranges3__45__cpo9iter_moveE:
	.zero		1
	.type		_ZN39_INTERNAL_172b05ab_4_k_cu_81046039_44204cuda3std3__45__cpo5beginE,@object
	.size		_ZN39_INTERNAL_172b05ab_4_k_cu_81046039_44204cuda3std3__45__cpo5beginE,(_ZN39_INTERNAL_172b05ab_4_k_cu_81046039_44204cuda3std3__441_GLOBAL__N__172b05ab_4_k_cu_81046039_44206ignoreE - _ZN39_INTERNAL_172b05ab_4_k_cu_81046039_44204cuda3std3__45__cpo5beginE)
_ZN39_INTERNAL_172b05ab_4_k_cu_81046039_44204cuda3std3__45__cpo5beginE:
	.zero		1
	.type		_ZN39_INTERNAL_172b05ab_4_k_cu_81046039_44204cuda3std3__441_GLOBAL__N__172b05ab_4_k_cu_81046039_44206ignoreE,@object
	.size		_ZN39_INTERNAL_172b05ab_4_k_cu_81046039_44204cuda3std3__441_GLOBAL__N__172b05ab_4_k_cu_81046039_44206ignoreE,(_ZN39_INTERNAL_172b05ab_4_k_cu_81046039_44204cute7productE - _ZN39_INTERNAL_172b05ab_4_k_cu_81046039_44204cuda3std3__441_GLOBAL__N__172b05ab_4_k_cu_81046039_44206ignoreE)
_ZN39_INTERNAL_172b05ab_4_k_cu_81046039_44204cuda3std3__441_GLOBAL__N__172b05ab_4_k_cu_81046039_44206ignoreE:
	.zero		1
	.type		_ZN39_INTERNAL_172b05ab_4_k_cu_81046039_44204cute7productE,@object
	.size		_ZN39_INTERNAL_172b05ab_4_k_cu_81046039_44204cute7productE,(_ZN39_INTERNAL_172b05ab_4_k_cu_81046039_44204cuda3std3__45__cpo3endE - _ZN39_INTERNAL_172b05ab_4_k_cu_81046039_44204cute7productE)
_ZN39_INTERNAL_172b05ab_4_k_cu_81046039_44204cute7productE:
	.zero		1
	.type		_ZN39_INTERNAL_172b05ab_4_k_cu_81046039_44204cuda3std3__45__cpo3endE,@object
	.size		_ZN39_INTERNAL_172b05ab_4_k_cu_81046039_44204cuda3std3__45__cpo3endE,(_ZN39_INTERNAL_172b05ab_4_k_cu_81046039_44204cuda3std3__419piecewise_constructE - _ZN39_INTERNAL_172b05ab_4_k_cu_81046039_44204cuda3std3__45__cpo3endE)
_ZN39_INTERNAL_172b05ab_4_k_cu_81046039_44204cuda3std3__45__cpo3endE:
	.zero		1
	.type		_ZN39_INTERNAL_172b05ab_4_k_cu_81046039_44204cuda3std3__419piecewise_constructE,@object
	.size		_ZN39_INTERNAL_172b05ab_4_k_cu_81046039_44204cuda3std3__419piecewise_constructE,(_ZN39_INTERNAL_172b05ab_4_k_cu_81046039_44204cuda3std3__45__cpo4cendE - _ZN39_INTERNAL_172b05ab_4_k_cu_81046039_44204cuda3std3__419piecewise_constructE)
_ZN39_INTERNAL_172b05ab_4_k_cu_81046039_44204cuda3std3__419piecewise_constructE:
	.zero		1
	.type		_ZN39_INTERNAL_172b05ab_4_k_cu_81046039_44204cuda3std3__45__cpo4cendE,@object
	.size		_ZN39_INTERNAL_172b05ab_4_k_cu_81046039_44204cuda3std3__45__cpo4cendE,(_ZN39_INTERNAL_172b05ab_4_k_cu_81046039_44204cuda3std6ranges3__45__cpo4swapE - _ZN39_INTERNAL_172b05ab_4_k_cu_81046039_44204cuda3std3__45__cpo4cendE)
_ZN39_INTERNAL_172b05ab_4_k_cu_81046039_44204cuda3std3__45__cpo4cendE:
	.zero		1
	.type		_ZN39_INTERNAL_172b05ab_4_k_cu_81046039_44204cuda3std6ranges3__45__cpo4swapE,@object
	.size		_ZN39_INTERNAL_172b05ab_4_k_cu_81046039_44204cuda3std6ranges3__45__cpo4swapE,(.L_7 - _ZN39_INTERNAL_172b05ab_4_k_cu_81046039_44204cuda3std6ranges3__45__cpo4swapE)
_ZN39_INTERNAL_172b05ab_4_k_cu_81046039_44204cuda3std6ranges3__45__cpo4swapE:
	.zero		1
.L_7:


//--------------------- .nv.constant0._ZN7cutlass13device_kernelINS_4gemm6kernel13GemmUniversalIN4cute5tupleIJiiiiEEENS1_10collective13CollectiveMmaINS1_37MainloopSm90TmaGmmaWarpSpecializedFP8ILi18ENS5_IJNS4_1CILi1EEESB_SB_EEENS1_35KernelTmaWarpSpecializedCooperativeEEENS5_IJNSA_ILi128EEENSA_ILi64EEESG_EEENS_12float_e5m2_tENS5_IJlSB_lEEESI_SJ_NS4_8TiledMMAINS4_8MMA_AtomIJNS4_4SM904GMMA30MMA_64x64x32_F32E5M2E5M2_SS_TNILNSN_7ScaleInE1ELSP_1EEEEEENS4_6LayoutINS5_IJNSA_ILi2EEESB_SB_EEENS5_IJSB_NSA_ILi0EEESV_EEEEENS5_IJNS4_10UnderscoreESY_SY_EEEEENS4_13SM90_TMA_LOADENS4_14ComposedLayoutINS4_7SwizzleILi2ELi4ELi3EEENS4_18smem_ptr_flag_bitsILi8EEENSS_INS5_IJNSA_ILi8EEESG_EEENS5_IJSG_SB_EEEEEEEvNS4_8identityES11_S1B_vS1C_EENS_8epilogue10collective6detail29Sm90TmaWarpSpecializedAdapterINS1F_15DefaultEpilogueISI_SJ_SJ_NS1E_6thread17LinearCombinationISI_Li1EffLNS1J_9ScaleType4KindE0ELNS_15FloatRoundStyleE2ESI_EENS1_15EpilogueDefaultEEEEEvvEEEEvNT_6ParamsE --------------------------
	.section	.nv.constant0._ZN7cutlass13device_kernelINS_4gemm6kernel13GemmUniversalIN4cute5tupleIJiiiiEEENS1_10collective13CollectiveMmaINS1_37MainloopSm90TmaGmmaWarpSpecializedFP8ILi18ENS5_IJNS4_1CILi1EEESB_SB_EEENS1_35KernelTmaWarpSpecializedCooperativeEEENS5_IJNSA_ILi128EEENSA_ILi64EEESG_EEENS_12float_e5m2_tENS5_IJlSB_lEEESI_SJ_NS4_8TiledMMAINS4_8MMA_AtomIJNS4_4SM904GMMA30MMA_64x64x32_F32E5M2E5M2_SS_TNILNSN_7ScaleInE1ELSP_1EEEEEENS4_6LayoutINS5_IJNSA_ILi2EEESB_SB_EEENS5_IJSB_NSA_ILi0EEESV_EEEEENS5_IJNS4_10UnderscoreESY_SY_EEEEENS4_13SM90_TMA_LOADENS4_14ComposedLayoutINS4_7SwizzleILi2ELi4ELi3EEENS4_18smem_ptr_flag_bitsILi8EEENSS_INS5_IJNSA_ILi8EEESG_EEENS5_IJSG_SB_EEEEEEEvNS4_8identityES11_S1B_vS1C_EENS_8epilogue10collective6detail29Sm90TmaWarpSpecializedAdapterINS1F_15DefaultEpilogueISI_SJ_SJ_NS1E_6thread17LinearCombinationISI_Li1EffLNS1J_9ScaleType4KindE0ELNS_15FloatRoundStyleE2ESI_EENS1_15EpilogueDefaultEEEEEvvEEEEvNT_6ParamsE,"a",@progbits
	.sectionflags	@""
	.align	4
.nv.constant0._ZN7cutlass13device_kernelINS_4gemm6kernel13GemmUniversalIN4cute5tupleIJiiiiEEENS1_10collective13CollectiveMmaINS1_37MainloopSm90TmaGmmaWarpSpecializedFP8ILi18ENS5_IJNS4_1CILi1EEESB_SB_EEENS1_35KernelTmaWarpSpecializedCooperativeEEENS5_IJNSA_ILi128EEENSA_ILi64EEESG_EEENS_12float_e5m2_tENS5_IJlSB_lEEESI_SJ_NS4_8TiledMMAINS4_8MMA_AtomIJNS4_4SM904GMMA30MMA_64x64x32_F32E5M2E5M2_SS_TNILNSN_7ScaleInE1ELSP_1EEEEEENS4_6LayoutINS5_IJNSA_ILi2EEESB_SB_EEENS5_IJSB_NSA_ILi0EEESV_EEEEENS5_IJNS4_10UnderscoreESY_SY_EEEEENS4_13SM90_TMA_LOADENS4_14ComposedLayoutINS4_7SwizzleILi2ELi4ELi3EEENS4_18smem_ptr_flag_bitsILi8EEENSS_INS5_IJNSA_ILi8EEESG_EEENS5_IJSG_SB_EEEEEEEvNS4_8identityES11_S1B_vS1C_EENS_8epilogue10collective6detail29Sm90TmaWarpSpecializedAdapterINS1F_15DefaultEpilogueISI_SJ_SJ_NS1E_6thread17LinearCombinationISI_Li1EffLNS1J_9ScaleType4KindE0ELNS_15FloatRoundStyleE2ESI_EENS1_15EpilogueDefaultEEEEEvvEEEEvNT_6ParamsE:
	.zero		1664


//--------------------- SYMBOLS --------------------------

	.type		.nv.reservedSmem.offset0,@object
	.size		.nv.reservedSmem.offset0,0x4
